def matmul_kernel(
    a_ptr,
    b_ptr,
    c_ptr,
    M,
    N,
    K,
    stride_am,
    stride_ak,
    stride_bk,
    stride_bn,
    stride_cm,
    stride_cn,
    BLOCK_M: tl.constexpr,
    BLOCK_N: tl.constexpr,
    BLOCK_K: tl.constexpr,
    GROUP_M: tl.constexpr,
):
    pid = tl.program_id(axis=0)
    num_pid_m = tl.cdiv(M, BLOCK_M)
    num_pid_n = tl.cdiv(N, BLOCK_N)
    num_pid_in_group = GROUP_M * num_pid_n
    group_id = pid // num_pid_in_group
    first_pid_m = group_id * GROUP_M
    group_size_m = min(num_pid_m - first_pid_m, GROUP_M)
    pid_m = first_pid_m + ((pid % num_pid_in_group) % group_size_m)
    pid_n = (pid % num_pid_in_group) // group_size_m

    offs_am = (pid_m * BLOCK_M + tl.arange(0, BLOCK_M)) % M
    offs_bn = (pid_n * BLOCK_N + tl.arange(0, BLOCK_N)) % N
    offs_k = tl.arange(0, BLOCK_K)
    a_ptrs = a_ptr + offs_am[:, None] * stride_am + offs_k[None, :] * stride_ak
    b_ptrs = b_ptr + offs_k[:, None] * stride_bk + offs_bn[None, :] * stride_bn

    acc = tl.zeros((BLOCK_M, BLOCK_N), dtype=tl.float32)
    for kk in range(0, tl.cdiv(K, BLOCK_K)):
        a = tl.load(a_ptrs, mask=offs_k[None, :] < K - kk * BLOCK_K, other=0.0)
        b = tl.load(b_ptrs, mask=offs_k[:, None] < K - kk * BLOCK_K, other=0.0)
        acc = tl.dot(a, b, acc)
        a_ptrs += BLOCK_K * stride_ak
        b_ptrs += BLOCK_K * stride_bk

    c = acc.to(c_ptr.dtype.element_ty)
    offs_cm = pid_m * BLOCK_M + tl.arange(0, BLOCK_M)
    offs_cn = pid_n * BLOCK_N + tl.arange(0, BLOCK_N)
    c_ptrs = c_ptr + offs_cm[:, None] * stride_cm + offs_cn[None, :] * stride_cn
    mask = (offs_cm[:, None] < M) & (offs_cn[None, :] < N)
    tl.store(c_ptrs, c, mask=mask)

# config = {"BLOCK_K": 64, "BLOCK_M": 128, "BLOCK_N": 128, "GROUP_M": 8, "arch": "sm_100", "dtype": "fp16", "num_ctas": 4, "num_stages": 3, "num_warps": 4}
# arch = sm_100


// ===== COMPILED SASS (sm_100a) =====

	.target	sm_100a

	.elftype	@"ET_EXEC"


//--------------------- .note.nv.tkinfo           --------------------------
	.section	.note.nv.tkinfo,"",@"SHT_NOTE"
	.sectionflags	@"SHF_NOTE_NV_TKINFO"
	.tkinfo
        /*0018*/ 	.word	0x00000081
        /*0030*/ 	.string	""
        /*0030*/ 	.string	"ptxas-blackwell"
        /*0030*/ 	.string	"Cuda compilation tools, release 12.9, V12.9.86"
        /*0030*/ 	.string	"Build cuda_12.9.r12.9/compiler.36037853_0"
        /*0030*/ 	.string	"-v  -suppress-debug-info  -lineinfo  -arch sm_100a "



//--------------------- .note.nv.cuver            --------------------------
	.section	.note.nv.cuver,"",@"SHT_NOTE"
	.sectionflags	@"SHF_NOTE_NV_CUVER"
        /*0018*/ 	.short	0x0001
        /*001a*/ 	.short	0x0064
        /*001c*/ 	.short	0x0001
        /*001e*/ 	.short	0x0000
        /*0020*/ 	.short	0x0001
        /*0022*/ 	.short	0x0000


//--------------------- .nv.info                  --------------------------
	.section	.nv.info,"",@"SHT_CUDA_INFO"
	.align	4


	//----- nvinfo : EIATTR_REGCOUNT
	.align		4
        /*0000*/ 	.byte	0x04, 0x2f
        /*0002*/ 	.short	(.L_4 - .L_3)
	.align		4
.L_3:
        /*0004*/ 	.word	index@(matmul_kernel)
        /*0008*/ 	.word	0x000000fe


	//----- nvinfo : EIATTR_FRAME_SIZE
	.align		4
.L_4:
        /*000c*/ 	.byte	0x04, 0x11
        /*000e*/ 	.short	(.L_6 - .L_5)
	.align		4
.L_5:
        /*0010*/ 	.word	index@($__internal_2_$__cuda_sm10x_tcgen05_guardrail_trap_unallocated_columns_being_dealloced)
        /*0014*/ 	.word	0x00000000


	//----- nvinfo : EIATTR_FRAME_SIZE
	.align		4
.L_6:
        /*0018*/ 	.byte	0x04, 0x11
        /*001a*/ 	.short	(.L_8 - .L_7)
	.align		4
.L_7:
        /*001c*/ 	.word	index@($__internal_1_$__cuda_sm10x_tcgen05_guardrail_trap_phase_invalid_during_alloc)
        /*0020*/ 	.word	0x00000000


	//----- nvinfo : EIATTR_FRAME_SIZE
	.align		4
.L_8:
        /*0024*/ 	.byte	0x04, 0x11
        /*0026*/ 	.short	(.L_10 - .L_9)
	.align		4
.L_9:
        /*0028*/ 	.word	index@($__internal_0_$__cuda_sm10x_tcgen05_guardrail_trap_col_being_dealloced_not_returned_by_alloc)
        /*002c*/ 	.word	0x00000000


	//----- nvinfo : EIATTR_FRAME_SIZE
	.align		4
.L_10:
        /*0030*/ 	.byte	0x04, 0x11
        /*0032*/ 	.short	(.L_12 - .L_11)
	.align		4
.L_11:
        /*0034*/ 	.word	index@(matmul_kernel)
        /*0038*/ 	.word	0x00000000


	//----- nvinfo : EIATTR_MIN_STACK_SIZE
	.align		4
.L_12:
        /*003c*/ 	.byte	0x04, 0x12
        /*003e*/ 	.short	(.L_14 - .L_13)
	.align		4
.L_13:
        /*0040*/ 	.word	index@(matmul_kernel)
        /*0044*/ 	.word	0x00000000
.L_14:


//--------------------- .nv.info.matmul_kernel    --------------------------
	.section	.nv.info.matmul_kernel,"",@"SHT_CUDA_INFO"
	.sectionflags	@""
	.align	4


	//----- nvinfo : EIATTR_CUDA_API_VERSION
	.align		4
        /*0000*/ 	.byte	0x04, 0x37
        /*0002*/ 	.short	(.L_16 - .L_15)
.L_15:
        /*0004*/ 	.word	0x00000081


	//----- nvinfo : EIATTR_KPARAM_INFO
	.align		4
.L_16:
        /*0008*/ 	.byte	0x04, 0x17
        /*000a*/ 	.short	(.L_18 - .L_17)
.L_17:
        /*000c*/ 	.word	0x00000000
        /*0010*/ 	.short	0x000d
        /*0012*/ 	.short	0x0048
        /*0014*/ 	.byte	0x00, 0xf4, 0x21, 0x00


	//----- nvinfo : EIATTR_KPARAM_INFO
	.align		4
.L_18:
        /*0018*/ 	.byte	0x04, 0x17
        /*001a*/ 	.short	(.L_20 - .L_19)
.L_19:
        /*001c*/ 	.word	0x00000000
        /*0020*/ 	.short	0x000c
        /*0022*/ 	.short	0x0040
        /*0024*/ 	.byte	0x00, 0xf4, 0x21, 0x00


	//----- nvinfo : EIATTR_KPARAM_INFO
	.align		4
.L_20:
        /*0028*/ 	.byte	0x04, 0x17
        /*002a*/ 	.short	(.L_22 - .L_21)
.L_21:
        /*002c*/ 	.word	0x00000000
        /*0030*/ 	.short	0x000b
        /*0032*/ 	.short	0x0038
        /*0034*/ 	.byte	0x00, 0xf0, 0x11, 0x00


	//----- nvinfo : EIATTR_KPARAM_INFO
	.align		4
.L_22:
        /*0038*/ 	.byte	0x04, 0x17
        /*003a*/ 	.short	(.L_24 - .L_23)
.L_23:
        /*003c*/ 	.word	0x00000000
        /*0040*/ 	.short	0x000a
        /*0042*/ 	.short	0x0034
        /*0044*/ 	.byte	0x00, 0xf0, 0x11, 0x00


	//----- nvinfo : EIATTR_KPARAM_INFO
	.align		4
.L_24:
        /*0048*/ 	.byte	0x04, 0x17
        /*004a*/ 	.short	(.L_26 - .L_25)
.L_25:
        /*004c*/ 	.word	0x00000000
        /*0050*/ 	.short	0x0009
        /*0052*/ 	.short	0x0030
        /*0054*/ 	.byte	0x00, 0xf0, 0x11, 0x00


	//----- nvinfo : EIATTR_KPARAM_INFO
	.align		4
.L_26:
        /*0058*/ 	.byte	0x04, 0x17
        /*005a*/ 	.short	(.L_28 - .L_27)
.L_27:
        /*005c*/ 	.word	0x00000000
        /*0060*/ 	.short	0x0008
        /*0062*/ 	.short	0x002c
        /*0064*/ 	.byte	0x00, 0xf0, 0x11, 0x00


	//----- nvinfo : EIATTR_KPARAM_INFO
	.align		4
.L_28:
        /*0068*/ 	.byte	0x04, 0x17
        /*006a*/ 	.short	(.L_30 - .L_29)
.L_29:
        /*006c*/ 	.word	0x00000000
        /*0070*/ 	.short	0x0007
        /*0072*/ 	.short	0x0028
        /*0074*/ 	.byte	0x00, 0xf0, 0x11, 0x00


	//----- nvinfo : EIATTR_KPARAM_INFO
	.align		4
.L_30:
        /*0078*/ 	.byte	0x04, 0x17
        /*007a*/ 	.short	(.L_32 - .L_31)
.L_31:
        /*007c*/ 	.word	0x00000000
        /*0080*/ 	.short	0x0006
        /*0082*/ 	.short	0x0024
        /*0084*/ 	.byte	0x00, 0xf0, 0x11, 0x00


	//----- nvinfo : EIATTR_KPARAM_INFO
	.align		4
.L_32:
        /*0088*/ 	.byte	0x04, 0x17
        /*008a*/ 	.short	(.L_34 - .L_33)
.L_33:
        /*008c*/ 	.word	0x00000000
        /*0090*/ 	.short	0x0005
        /*0092*/ 	.short	0x0020
        /*0094*/ 	.byte	0x00, 0xf0, 0x11, 0x00


	//----- nvinfo : EIATTR_KPARAM_INFO
	.align		4
.L_34:
        /*0098*/ 	.byte	0x04, 0x17
        /*009a*/ 	.short	(.L_36 - .L_35)
.L_35:
        /*009c*/ 	.word	0x00000000
        /*00a0*/ 	.short	0x0004
        /*00a2*/ 	.short	0x001c
        /*00a4*/ 	.byte	0x00, 0xf0, 0x11, 0x00


	//----- nvinfo : EIATTR_KPARAM_INFO
	.align		4
.L_36:
        /*00a8*/ 	.byte	0x04, 0x17
        /*00aa*/ 	.short	(.L_38 - .L_37)
.L_37:
        /*00ac*/ 	.word	0x00000000
        /*00b0*/ 	.short	0x0003
        /*00b2*/ 	.short	0x0018
        /*00b4*/ 	.byte	0x00, 0xf0, 0x11, 0x00


	//----- nvinfo : EIATTR_KPARAM_INFO
	.align		4
.L_38:
        /*00b8*/ 	.byte	0x04, 0x17
        /*00ba*/ 	.short	(.L_40 - .L_39)
.L_39:
        /*00bc*/ 	.word	0x00000000
        /*00c0*/ 	.short	0x0002
        /*00c2*/ 	.short	0x0010
        /*00c4*/ 	.byte	0x00, 0xf4, 0x21, 0x00


	//----- nvinfo : EIATTR_KPARAM_INFO
	.align		4
.L_40:
        /*00c8*/ 	.byte	0x04, 0x17
        /*00ca*/ 	.short	(.L_42 - .L_41)
.L_41:
        /*00cc*/ 	.word	0x00000000
        /*00d0*/ 	.short	0x0001
        /*00d2*/ 	.short	0x0008
        /*00d4*/ 	.byte	0x00, 0xf4, 0x21, 0x00


	//----- nvinfo : EIATTR_KPARAM_INFO
	.align		4
.L_42:
        /*00d8*/ 	.byte	0x04, 0x17
        /*00da*/ 	.short	(.L_44 - .L_43)
.L_43:
        /*00dc*/ 	.word	0x00000000
        /*00e0*/ 	.short	0x0000
        /*00e2*/ 	.short	0x0000
        /*00e4*/ 	.byte	0x00, 0xf4, 0x21, 0x00


	//----- nvinfo : EIATTR_EXPLICIT_CLUSTER
	.align		4
.L_44:
        /*00e8*/ 	.byte	0x01, 0x3e
	.zero		2


	//----- nvinfo : EIATTR_CTA_PER_CLUSTER
	.align		4
        /*00ec*/ 	.byte	0x04, 0x3d
        /*00ee*/ 	.short	(.L_46 - .L_45)
.L_45:
        /*00f0*/ 	.word	0x00000004
        /*00f4*/ 	.word	0x00000001
        /*00f8*/ 	.word	0x00000001


	//----- nvinfo : EIATTR_AT_ENTRY_FRAGMENTS
	.align		4
.L_46:
        /*00fc*/ 	.byte	0x04, 0x4f
        /*00fe*/ 	.short	(.L_48 - .L_47)


	//   ....[0]....
.L_47:
        /*0100*/ 	.word	0x00000004


	//----- nvinfo : EIATTR_RESERVED_SMEM_USED
	.align		4
.L_48:
        /*0104*/ 	.byte	0x01, 0x41
	.zero		2


	//----- nvinfo : EIATTR_SPARSE_MMA_MASK
	.align		4
        /*0108*/ 	.byte	0x03, 0x50
        /*010a*/ 	.short	0x0000


	//----- nvinfo : EIATTR_TCGEN05_1CTA_USED
	.align		4
        /*010c*/ 	.byte	0x01, 0x51
	.zero		2


	//----- nvinfo : EIATTR_MAXREG_COUNT
	.align		4
        /*0110*/ 	.byte	0x03, 0x1b
        /*0112*/ 	.short	0x00ff


	//----- nvinfo : EIATTR_NUM_BARRIERS
	.align		4
        /*0114*/ 	.byte	0x02, 0x4c
        /*0116*/ 	.byte	0x01
	.zero		1


	//----- nvinfo : EIATTR_INT_WARP_WIDE_INSTR_OFFSETS
	.align		4
        /*0118*/ 	.byte	0x04, 0x31
        /*011a*/ 	.short	(.L_50 - .L_49)


	//   ....[0]....
.L_49:
        /*011c*/ 	.word	0x00002520


	//   ....[1]....
        /*0120*/ 	.word	0x00002530


	//   ....[2]....
        /*0124*/ 	.word	0x00003e30


	//   ....[3]....
        /*0128*/ 	.word	0x00007340


	//   ....[4]....
        /*012c*/ 	.word	0x00007390


	//----- nvinfo : EIATTR_COOP_GROUP_MASK_REGIDS
	.align		4
.L_50:
        /*0130*/ 	.byte	0x04, 0x29
        /*0132*/ 	.short	(.L_52 - .L_51)


	//   ....[0]....
.L_51:
        /*0134*/ 	.word	0xffffffff


	//   ....[1]....
        /*0138*/ 	.word	0xffffffff


	//   ....[2]....
        /*013c*/ 	.word	0xffffffff


	//   ....[3]....
        /*0140*/ 	.word	0xffffffff


	//----- nvinfo : EIATTR_COOP_GROUP_INSTR_OFFSETS
	.align		4
.L_52:
        /*0144*/ 	.byte	0x04, 0x28
        /*0146*/ 	.short	(.L_54 - .L_53)


	//   ....[0]....
.L_53:
        /*0148*/ 	.word	0x00000070


	//   ....[1]....
        /*014c*/ 	.word	0x00000330


	//   ....[2]....
        /*0150*/ 	.word	0x000071d0


	//   ....[3]....
        /*0154*/ 	.word	0x00007440


	//----- nvinfo : EIATTR_VRC_CTA_INIT_COUNT
	.align		4
.L_54:
        /*0158*/ 	.byte	0x02, 0x4a
        /*015a*/ 	.byte	0x80
	.zero		1


	//----- nvinfo : EIATTR_MBARRIER_INSTR_OFFSETS
	.align		4
        /*015c*/ 	.byte	0x04, 0x39
        /*015e*/ 	.short	(.L_56 - .L_55)


	//   ....[0]....
.L_55:
        /*0160*/ 	.word	0x00002650
        /*0164*/ 	.word	0x000000ff
        /*0168*/ 	.word	0x00000000
        /*016c*/ 	.short	0x0100
        /*016e*/ 	.byte	0x0b
	.zero		1


	//   ....[1]....
        /*0170*/ 	.word	0x00003e70
        /*0174*/ 	.word	0x000000ff
        /*0178*/ 	.word	0x00008008
        /*017c*/ 	.short	0x0100
        /*017e*/ 	.byte	0x09
	.zero		1


	//   ....[2]....
        /*0180*/ 	.word	0x00004eb0
        /*0184*/ 	.word	0x000000ff
        /*0188*/ 	.word	0x00000000
        /*018c*/ 	.short	0x010a
        /*018e*/ 	.byte	0x0b
	.zero		1


	//   ....[3]....
        /*0190*/ 	.word	0x00006350
        /*0194*/ 	.word	0x000000ff
        /*0198*/ 	.word	0x00000000
        /*019c*/ 	.short	0x010a
        /*019e*/ 	.byte	0x0b
	.zero		1


	//   ....[4]....
        /*01a0*/ 	.word	0x00006450
        /*01a4*/ 	.word	0x000000ff
        /*01a8*/ 	.word	0x00008000
        /*01ac*/ 	.short	0x0108
        /*01ae*/ 	.byte	0x09
	.zero		1


	//   ....[5]....
        /*01b0*/ 	.word	0x00006500
        /*01b4*/ 	.word	0x000000ff
        /*01b8*/ 	.word	0x00008008
        /*01bc*/ 	.short	0x0108
        /*01be*/ 	.byte	0x09
	.zero		1


	//   ....[6]....
        /*01c0*/ 	.word	0x00007460
        /*01c4*/ 	.word	0x000000ff
        /*01c8*/ 	.word	0x00000000
        /*01cc*/ 	.short	0x010a
        /*01ce*/ 	.byte	0x0b
	.zero		1


	//   ....[7]....
        /*01d0*/ 	.word	0x00007490
        /*01d4*/ 	.word	0x000000ff
        /*01d8*/ 	.word	0x00000000
        /*01dc*/ 	.short	0x010a
        /*01de*/ 	.byte	0x0b
	.zero		1


	//----- nvinfo : EIATTR_NUM_MBARRIERS
	.align		4
.L_56:
        /*01e0*/ 	.byte	0x03, 0x38
        /*01e2*/ 	.short	0x0002


	//----- nvinfo : EIATTR_EXIT_INSTR_OFFSETS
	.align		4
        /*01e4*/ 	.byte	0x04, 0x1c
        /*01e6*/ 	.short	(.L_58 - .L_57)


	//   ....[0]....
.L_57:
        /*01e8*/ 	.word	0x00007450


	//----- nvinfo : EIATTR_REQNTID
	.align		4
.L_58:
        /*01ec*/ 	.byte	0x04, 0x10
        /*01ee*/ 	.short	(.L_60 - .L_59)
.L_59:
        /*01f0*/ 	.word	0x00000080
        /*01f4*/ 	.word	0x00000001
        /*01f8*/ 	.word	0x00000001


	//----- nvinfo : EIATTR_CRS_STACK_SIZE
	.align		4
.L_60:
        /*01fc*/ 	.byte	0x04, 0x1e
        /*01fe*/ 	.short	(.L_62 - .L_61)
.L_61:
        /*0200*/ 	.word	0x00000000


	//----- nvinfo : EIATTR_CBANK_PARAM_SIZE
	.align		4
.L_62:
        /*0204*/ 	.byte	0x03, 0x19
        /*0206*/ 	.short	0x0050


	//----- nvinfo : EIATTR_PARAM_CBANK
	.align		4
        /*0208*/ 	.byte	0x04, 0x0a
        /*020a*/ 	.short	(.L_64 - .L_63)
	.align		4
.L_63:
        /*020c*/ 	.word	index@(.nv.constant0.matmul_kernel)
        /*0210*/ 	.short	0x0380
        /*0212*/ 	.short	0x0050


	//----- nvinfo : EIATTR_SW_WAR
	.align		4
.L_64:
        /*0214*/ 	.byte	0x04, 0x36
        /*0216*/ 	.short	(.L_66 - .L_65)
.L_65:
        /*0218*/ 	.word	0x00000008
.L_66:


//--------------------- .nv.compat                --------------------------
	.section	.nv.compat,"",@"SHT_CUDA_COMPAT_INFO"
	.align	4
        /*0000*/ 	.byte	0x02, 0x02, 0x02, 0x00, 0x02, 0x05, 0x05, 0x00, 0x02, 0x03, 0x00, 0x00, 0x02, 0x06, 0x01, 0x00


//--------------------- .nv.callgraph             --------------------------
	.section	.nv.callgraph,"",@"SHT_CUDA_CALLGRAPH"
	.align	4
	.sectionentsize	8
	.align		4
        /*0000*/ 	.word	0x00000000
	.align		4
        /*0004*/ 	.word	0xffffffff
	.align		4
        /*0008*/ 	.word	0x00000000
	.align		4
        /*000c*/ 	.word	0xfffffffe
	.align		4
        /*0010*/ 	.word	0x00000000
	.align		4
        /*0014*/ 	.word	0xfffffffd
	.align		4
        /*0018*/ 	.word	0x00000000
	.align		4
        /*001c*/ 	.word	0xfffffffc


//--------------------- .text.matmul_kernel       --------------------------
	.section	.text.matmul_kernel,"ax",@progbits
	.align	128
        .global         matmul_kernel
        .type           matmul_kernel,@function
        .size           matmul_kernel,(.L_x_20 - matmul_kernel)
        .other          matmul_kernel,@"STO_CUDA_ENTRY STV_DEFAULT"
matmul_kernel:
.text.matmul_kernel:
[----:B------:R-:W0:Y:S01]  /*0000*/  LDC R1, c[0x0][0x37c] ;  /* 0x0000df00ff017b82 */ /* 0x000e220000000800 */
[----:B------:R-:W1:Y:S01]  /*0010*/  S2R R98, SR_TID.X ;  /* 0x0000000000627919 */ /* 0x000e620000002100 */
[----:B------:R-:W2:Y:S01]  /*0020*/  LDCU.64 UR20, c[0x0][0x358] ;  /* 0x00006b00ff1477ac */ /* 0x000ea20008000a00 */
[----:B-1----:R-:W-:-:S13]  /*0030*/  ISETP.GE.U32.AND P0, PT, R98, 0x20, PT ;  /* 0x000000206200780c */ /* 0x002fda0003f06070 */
[----:B------:R-:W-:Y:S02]  /*0040*/  VOTEU.ANY UP0, P0 ;  /* 0x0000000000ff7886 */ /* 0x000fe40000000100 */
[----:B0-2---:R-:W-:Y:S05]  /*0050*/  BRA.U UP0, `(.L_x_0) ;  /* 0x0000000100b87547 */ /* 0x005fea000b800000 */
[----:B------:R-:W0:Y:S01]  /*0060*/  S2UR UR6, SR_CgaCtaId ;  /* 0x00000000000679c3 */ /* 0x000e220000008800 */
[----:B------:R-:W-:Y:S01]  /*0070*/  NOP ;  /* 0x0000000000007918 */ /* 0x000fe20000000000 */
[----:B------:R-:W-:Y:S02]  /*0080*/  UMOV UR4, 0x40 ;  /* 0x0000004000047882 */ /* 0x000fe40000000000 */
[----:B0-----:R-:W-:-:S09]  /*0090*/  ULEA UR4, UR6, UR4, 0x18 ;  /* 0x0000000406047291 */ /* 0x001fd2000f8ec0ff */
[----:B------:R-:W0:Y:S01]  /*00a0*/  LDS.U8 R0, [UR4] ;  /* 0x00000004ff007984 */ /* 0x000e220008000000 */
[----:B------:R-:W-:Y:S02]  /*00b0*/  UMOV UR4, 0x400 ;  /* 0x0000040000047882 */ /* 0x000fe40000000000 */
[----:B------:R-:W-:Y:S01]  /*00c0*/  ULEA UR4, UR6, UR4, 0x18 ;  /* 0x0000000406047291 */ /* 0x000fe2000f8ec0ff */
[----:B0-----:R-:W-:-:S13]  /*00d0*/  ISETP.NE.AND P0, PT, R0, RZ, PT ;  /* 0x000000ff0000720c */ /* 0x001fda0003f05270 */
[----:B------:R-:W-:Y:S05]  /*00e0*/  @P0 BRA `(.L_x_1) ;  /* 0x00000000007c0947 */ /* 0x000fea0003800000 */
[----:B------:R-:W-:-:S13]  /*00f0*/  ELECT P0, URZ, PT ;  /* 0x0000000000ff782f */ /* 0x000fda0003800000 */
[----:B------:R-:W-:Y:S05]  /*0100*/  @!P0 BRA `(.L_x_2) ;  /* 0x0000000000848947 */ /* 0x000fea0003800000 */
[----:B------:R-:W-:Y:S01]  /*0110*/  UMOV UR5, 0x2 ;  /* 0x0000000200057882 */ /* 0x000fe20000000000 */
[----:B------:R-:W-:Y:S02]  /*0120*/  IMAD.MOV.U32 R4, RZ, RZ, 0x1 ;  /* 0x00000001ff047424 */ /* 0x000fe400078e00ff */
[----:B------:R-:W-:Y:S02]  /*0130*/  IMAD.MOV.U32 R5, RZ, RZ, 0x3 ;  /* 0x00000003ff057424 */ /* 0x000fe400078e00ff */
[----:B------:R-:W-:Y:S04]  /*0140*/  DEPBAR.LE SB0, 0x36 ;  /* 0x00008d800000791a */ /* 0x000fe80000000000 */
[----:B------:R-:W0:Y:S02]  /*0150*/  UTCATOMSWS.FIND_AND_SET.ALIGN UP1, UR5, UR5 ;  /* 0x00000005000575e3 */ /* 0x000e240008020800 */
[----:B0-----:R-:W-:-:S04]  /*0160*/  PLOP3.LUT P0, PT, PT, PT, UP1, 0x80, 0x8 ;  /* 0x000000000008781c */ /* 0x001fc80003f0f018 */
[----:B------:R-:W-:-:S04]  /*0170*/  SEL R0, RZ, 0xffffffff, !P0 ;  /* 0xffffffffff007807 */ /* 0x000fc80004000000 */
[----:B------:R-:W-:Y:S01]  /*0180*/  ISETP.NE.AND P0, PT, R0, RZ, PT ;  /* 0x000000ff0000720c */ /* 0x000fe20003f05270 */
[----:B------:R-:W-:-:S12]  /*0190*/  IMAD.U32 R0, RZ, RZ, UR5 ;  /* 0x00000005ff007e24 */ /* 0x000fd8000f8e00ff */
[----:B------:R-:W-:Y:S05]  /*01a0*/  @P0 BRA `(.L_x_3) ;  /* 0x0000000000240947 */ /* 0x000fea0003800000 */
.L_x_4:
[----:B------:R-:W-:Y:S05]  /*01b0*/  NANOSLEEP 0x64 ;  /* 0x000000640000795d */ /* 0x000fea0003800000 */
[----:B------:R-:W-:-:S05]  /*01c0*/  UMOV UR5, 0x2 ;  /* 0x0000000200057882 */ /* 0x000fca0000000000 */
[----:B------:R-:W-:Y:S04]  /*01d0*/  DEPBAR.LE SB0, 0x36 ;  /* 0x00008d800000791a */ /* 0x000fe80000000000 */
[----:B------:R-:W0:Y:S02]  /*01e0*/  UTCATOMSWS.FIND_AND_SET.ALIGN UP1, UR5, UR5 ;  /* 0x00000005000575e3 */ /* 0x000e240008020800 */
[----:B0-----:R-:W-:-:S04]  /*01f0*/  PLOP3.LUT P0, PT, PT, PT, UP1, 0x80, 0x8 ;  /* 0x000000000008781c */ /* 0x001fc80003f0f018 */
[----:B------:R-:W-:-:S04]  /*0200*/  SEL R0, RZ, 0xffffffff, !P0 ;  /* 0xffffffffff007807 */ /* 0x000fc80004000000 */
[----:B------:R-:W-:Y:S01]  /*0210*/  ISETP.NE.AND P0, PT, R0, RZ, PT ;  /* 0x000000ff0000720c */ /* 0x000fe20003f05270 */
[----:B------:R-:W-:-:S12]  /*0220*/  IMAD.U32 R0, RZ, RZ, UR5 ;  /* 0x00000005ff007e24 */ /* 0x000fd8000f8e00ff */
[----:B------:R-:W-:Y:S05]  /*0230*/  @!P0 BRA `(.L_x_4) ;  /* 0xfffffffc00dc8947 */ /* 0x000fea000383ffff */
.L_x_3:
[C---:B------:R-:W-:Y:S01]  /*0240*/  VIADD R3, R0.reuse, 0x10 ;  /* 0x0000001000037836 */ /* 0x040fe20000000000 */
[----:B------:R-:W-:Y:S01]  /*0250*/  UMOV UR5, 0x50 ;  /* 0x0000005000057882 */ /* 0x000fe20000000000 */
[----:B------:R-:W-:Y:S01]  /*0260*/  SHF.L.U32 R2, R5, R0, RZ ;  /* 0x0000000005027219 */ /* 0x000fe200000006ff */
[----:B------:R-:W-:Y:S01]  /*0270*/  ULEA UR5, UR6, UR5, 0x18 ;  /* 0x0000000506057291 */ /* 0x000fe2000f8ec0ff */
[----:B------:R-:W-:Y:S01]  /*0280*/  IMAD.SHL.U32 R0, R0, 0x20, RZ ;  /* 0x0000002000007824 */ /* 0x000fe200078e00ff */
[----:B------:R-:W-:-:S04]  /*0290*/  SHF.L.U32 R3, R4, R3, RZ ;  /* 0x0000000304037219 */ /* 0x000fc800000006ff */
[----:B------:R-:W-:-:S05]  /*02a0*/  LOP3.LUT R2, R3, R2, RZ, 0xfc, !PT ;  /* 0x0000000203027212 */ /* 0x000fca00078efcff */
[----:B------:R0:W-:Y:S04]  /*02b0*/  ATOMS.OR RZ, [UR5], R2 ;  /* 0x00000002ffff798c */ /* 0x0001e8000b000005 */
[----:B------:R0:W-:Y:S01]  /*02c0*/  STS [UR4], R0 ;  /* 0x00000000ff007988 */ /* 0x0001e20008000804 */
[----:B------:R-:W-:Y:S05]  /*02d0*/  BRA `(.L_x_2) ;  /* 0x0000000000107947 */ /* 0x000fea0003800000 */
.L_x_1:
[----:B------:R-:W-:Y:S01]  /*02e0*/  IMAD.MOV.U32 R0, RZ, RZ, -0x1 ;  /* 0xffffffffff007424 */ /* 0x000fe200078e00ff */
[----:B------:R-:W-:-:S04]  /*02f0*/  MOV R2, 0x320 ;  /* 0x0000032000027802 */ /* 0x000fc80000000f00 */
[----:B------:R0:W-:Y:S03]  /*0300*/  STS [UR4], R0 ;  /* 0x00000000ff007988 */ /* 0x0001e60008000804 */
[----:B0-----:R-:W-:Y:S05]  /*0310*/  CALL.REL.NOINC `($__internal_1_$__cuda_sm10x_tcgen05_guardrail_trap_phase_invalid_during_alloc) ;  /* 0x0000007000747944 */ /* 0x001fea0003c00000 */
.L_x_2:
[----:B------:R-:W-:Y:S05]  /*0320*/  WARPSYNC.ALL ;  /* 0x0000000000007948 */ /* 0x000fea0003800000 */
[----:B------:R-:W-:Y:S01]  /*0330*/  NOP ;  /* 0x0000000000007918 */ /* 0x000fe20000000000 */
.L_x_0:
[----:B------:R-:W1:Y:S08]  /*0340*/  LDC.64 R28, c[0x0][0x398] ;  /* 0x0000e600ff1c7b82 */ /* 0x000e700000000a00 */
[----:B------:R-:W2:Y:S02]  /*0350*/  S2UR UR5, SR_CgaSize ;  /* 0x00000000000579c3 */ /* 0x000ea40000008a00 */
[----:B--2---:R-:W-:-:S12]  /*0360*/  UIMAD UR5, UR5, -0xa0, URZ ;  /* 0xffffff60050578a4 */ /* 0x004fd8000f8e02ff */
[----:B------:R-:W2:Y:S01]  /*0370*/  LDCU UR5, c[0x0][UR5+0x2b0] ;  /* 0x00005600050577ac */ /* 0x000ea20008000800 */
[--C-:B------:R-:W-:Y:S02]  /*0380*/  SHF.R.U32.HI R141, RZ, 0x6, R98.reuse ;  /* 0x00000006ff8d7819 */ /* 0x100fe40000011662 */
[----:B------:R-:W-:Y:S01]  /*0390*/  LOP3.LUT R94, R98, 0x3f, RZ, 0xc0, !PT ;  /* 0x0000003f625e7812 */ /* 0x000fe200078ec0ff */
[----:B------:R-:W-:Y:S01]  /*03a0*/  UMOV UR9, 0x400 ;  /* 0x0000040000097882 */ /* 0x000fe20000000000 */
[----:B------:R-:W-:Y:S01]  /*03b0*/  SGXT.U32 R141, R141, 0x1 ;  /* 0x000000018d8d781a */ /* 0x000fe20000000000 */
[----:B------:R-:W3:Y:S01]  /*03c0*/  LDCU.128 UR12, c[0x0][0x380] ;  /* 0x00007000ff0c77ac */ /* 0x000ee20008000c00 */
[----:B------:R-:W4:Y:S01]  /*03d0*/  S2UR UR4, SR_CTAID.X ;  /* 0x00000000000479c3 */ /* 0x000f220000002500 */
[----:B------:R-:W-:Y:S02]  /*03e0*/  SHF.R.U32.HI R106, RZ, 0x5, R98 ;  /* 0x00000005ff6a7819 */ /* 0x000fe40000011662 */
[----:B------:R-:W-:Y:S01]  /*03f0*/  PRMT R128, RZ, 0x7610, R128 ;  /* 0x00007610ff807816 */ /* 0x000fe20000000080 */
[----:B------:R-:W-:Y:S01]  /*0400*/  UMOV UR6, 0x1 ;  /* 0x0000000100067882 */ /* 0x000fe20000000000 */
[----:B------:R-:W-:-:S02]  /*0410*/  LOP3.LUT R175, R141, 0x8, RZ, 0xfc, !PT ;  /* 0x000000088daf7812 */ /* 0x000fc400078efcff */
[----:B------:R-:W-:Y:S01]  /*0420*/  LOP3.LUT R177, R141, 0xa, RZ, 0xfc, !PT ;  /* 0x0000000a8db17812 */ /* 0x000fe200078efcff */
[----:B------:R-:W5:Y:S01]  /*0430*/  LDC.64 R138, c[0x0][0x3a8] ;  /* 0x0000ea00ff8a7b82 */ /* 0x000f620000000a00 */
[----:B01----:R-:W-:Y:S01]  /*0440*/  VIADD R0, R29, 0x7f ;  /* 0x0000007f1d007836 */ /* 0x003fe20000000000 */
[----:B------:R-:W-:-:S06]  /*0450*/  IABS R38, R29 ;  /* 0x0000001d00267213 */ /* 0x000fcc0000000000 */
[----:B------:R-:W0:Y:S01]  /*0460*/  LDC.64 R88, c[0x0][0x3a0] ;  /* 0x0000e800ff587b82 */ /* 0x000e220000000a00 */
[----:B------:R-:W-:Y:S02]  /*0470*/  IABS R37, R28 ;  /* 0x0000001c00257213 */ /* 0x000fe40000000000 */
[----:B------:R-:W-:Y:S02]  /*0480*/  SHF.R.S32.HI R3, RZ, 0x1f, R0 ;  /* 0x0000001fff037819 */ /* 0x000fe40000011400 */
[----:B----4-:R-:W-:Y:S02]  /*0490*/  I2FP.F32.U32 R5, UR4 ;  /* 0x0000000400057c45 */ /* 0x010fe40008201000 */
[----:B------:R-:W-:-:S03]  /*04a0*/  LEA.HI R3, R3, R0, RZ, 0x7 ;  /* 0x0000000003037211 */ /* 0x000fc600078f38ff */
[----:B--2---:R-:W-:Y:S01]  /*04b0*/  FMUL R5, R5, UR5 ;  /* 0x0000000505057c20 */ /* 0x004fe20008400000 */
[----:B------:R-:W-:Y:S01]  /*04c0*/  SHF.R.S32.HI R3, RZ, 0x7, R3 ;  /* 0x00000007ff037819 */ /* 0x000fe20000011403 */
[----:B------:R-:W1:Y:S01]  /*04d0*/  S2UR UR5, SR_CgaCtaId ;  /* 0x00000000000579c3 */ /* 0x000e620000008800 */
[----:B-----5:R-:W-:-:S03]  /*04e0*/  IMAD R67, R141, R138, RZ ;  /* 0x0000008a8d437224 */ /* 0x020fc600078e02ff */
[----:B------:R-:W-:Y:S01]  /*04f0*/  IMAD.SHL.U32 R4, R3, 0x8, RZ ;  /* 0x0000000803047824 */ /* 0x000fe200078e00ff */
[----:B------:R-:W-:Y:S01]  /*0500*/  F2I.U32.TRUNC.NTZ R5, R5 ;  /* 0x0000000500057305 */ /* 0x000fe2000020f000 */
[----:B------:R-:W-:-:S03]  /*0510*/  IMAD R75, R138, 0x2, R67 ;  /* 0x000000028a4b7824 */ /* 0x000fc600078e0243 */
[----:B------:R-:W-:Y:S01]  /*0520*/  IABS R7, R4 ;  /* 0x0000000400077213 */ /* 0x000fe20000000000 */
[----:B------:R-:W-:Y:S02]  /*0530*/  IMAD R77, R138, 0x2, R75 ;  /* 0x000000028a4d7824 */ /* 0x000fe400078e024b */
[----:B0-----:R-:W-:Y:S01]  /*0540*/  VIADD R174, R88, 0x3f ;  /* 0x0000003f58ae7836 */ /* 0x001fe20000000000 */
[----:B------:R-:W0:Y:S01]  /*0550*/  I2F.RP R0, R7 ;  /* 0x0000000700007306 */ /* 0x000e220000209400 */
[----:B------:R-:W-:-:S04]  /*0560*/  IMAD R79, R138, 0x2, R77 ;  /* 0x000000028a4f7824 */ /* 0x000fc800078e024d */
[----:B------:R-:W-:-:S04]  /*0570*/  IMAD R117, R138, 0x2, R79 ;  /* 0x000000028a757824 */ /* 0x000fc800078e024f */
[C---:B------:R-:W-:Y:S01]  /*0580*/  IMAD R113, R138.reuse, 0x2, R117 ;  /* 0x000000028a717824 */ /* 0x040fe200078e0275 */
[----:B-1----:R-:W-:Y:S02]  /*0590*/  USHF.L.U32 UR4, UR5, 0x6, URZ ;  /* 0x0000000605047899 */ /* 0x002fe400080006ff */
[----:B------:R-:W-:Y:S01]  /*05a0*/  ULEA UR9, UR5, UR9, 0x18 ;  /* 0x0000000905097291 */ /* 0x000fe2000f8ec0ff */
[----:B------:R-:W-:Y:S01]  /*05b0*/  IMAD R103, R138, 0x2, R113 ;  /* 0x000000028a677824 */ /* 0x000fe200078e0271 */
[----:B0-----:R-:W0:Y:S01]  /*05c0*/  MUFU.RCP R0, R0 ;  /* 0x0000000000007308 */ /* 0x001e220000001000 */
[----:B------:R-:W-:Y:S02]  /*05d0*/  ULOP3.LUT UR4, UR4, 0x40, URZ, 0xc0, !UPT ;  /* 0x0000004004047892 */ /* 0x000fe4000f8ec0ff */
[----:B------:R-:W-:Y:S01]  /*05e0*/  UIADD3 UR11, UPT, UPT, UR9, 0x8000, URZ ;  /* 0x00008000090b7890 */ /* 0x000fe2000fffe0ff */
[----:B0-----:R-:W-:Y:S01]  /*05f0*/  VIADD R2, R0, 0xffffffe ;  /* 0x0ffffffe00027836 */ /* 0x001fe20000000000 */
[----:B------:R-:W-:-:S03]  /*0600*/  IABS R0, R5 ;  /* 0x0000000500007213 */ /* 0x000fc60000000000 */
[----:B------:R0:W1:Y:S02]  /*0610*/  F2I.FTZ.U32.TRUNC.NTZ R3, R2 ;  /* 0x0000000200037305 */ /* 0x000064000021f000 */
[----:B0-----:R-:W-:Y:S02]  /*0620*/  IMAD.MOV.U32 R2, RZ, RZ, RZ ;  /* 0x000000ffff027224 */ /* 0x001fe400078e00ff */
[----:B-1----:R-:W-:-:S04]  /*0630*/  IMAD.MOV R6, RZ, RZ, -R3 ;  /* 0x000000ffff067224 */ /* 0x002fc800078e0a03 */
[----:B------:R-:W-:Y:S01]  /*0640*/  IMAD R9, R6, R7, RZ ;  /* 0x0000000706097224 */ /* 0x000fe200078e02ff */
[----:B------:R-:W-:-:S03]  /*0650*/  IABS R6, R4 ;  /* 0x0000000400067213 */ /* 0x000fc60000000000 */
[----:B------:R-:W-:-:S04]  /*0660*/  IMAD.HI.U32 R3, R3, R9, R2 ;  /* 0x0000000903037227 */ /* 0x000fc800078e0002 */
[----:B------:R-:W-:Y:S02]  /*0670*/  IMAD.MOV R2, RZ, RZ, -R6 ;  /* 0x000000ffff027224 */ /* 0x000fe400078e0a06 */
[----:B------:R-:W-:-:S04]  /*0680*/  IMAD.HI.U32 R3, R3, R0, RZ ;  /* 0x0000000003037227 */ /* 0x000fc800078e00ff */
[----:B------:R-:W-:Y:S01]  /*0690*/  IMAD R0, R3, R2, R0 ;  /* 0x0000000203007224 */ /* 0x000fe200078e0200 */
[----:B------:R-:W-:Y:S04]  /*06a0*/  BAR.SYNC.DEFER_BLOCKING 0x0 ;  /* 0x0000000000007b1d */ /* 0x000fe80000010000 */
[----:B------:R-:W-:-:S13]  /*06b0*/  ISETP.GT.U32.AND P1, PT, R7, R0, PT ;  /* 0x000000000700720c */ /* 0x000fda0003f24070 */
[----:B------:R-:W-:Y:S02]  /*06c0*/  @!P1 IMAD.IADD R0, R0, 0x1, -R7 ;  /* 0x0000000100009824 */ /* 0x000fe400078e0a07 */
[----:B------:R-:W-:Y:S01]  /*06d0*/  @!P1 VIADD R3, R3, 0x1 ;  /* 0x0000000103039836 */ /* 0x000fe20000000000 */
[----:B------:R-:W-:Y:S02]  /*06e0*/  ISETP.NE.AND P1, PT, R4, RZ, PT ;  /* 0x000000ff0400720c */ /* 0x000fe40003f25270 */
[----:B------:R-:W-:Y:S02]  /*06f0*/  ISETP.GE.U32.AND P0, PT, R0, R7, PT ;  /* 0x000000070000720c */ /* 0x000fe40003f06070 */
[----:B------:R-:W-:-:S04]  /*0700*/  LOP3.LUT R0, R5, R4, RZ, 0x3c, !PT ;  /* 0x0000000405007212 */ /* 0x000fc800078e3cff */
[----:B------:R-:W-:Y:S01]  /*0710*/  ISETP.GE.AND P2, PT, R0, RZ, PT ;  /* 0x000000ff0000720c */ /* 0x000fe20003f46270 */
[----:B------:R-:W-:-:S06]  /*0720*/  VIADD R0, R28, 0x7f ;  /* 0x0000007f1c007836 */ /* 0x000fcc0000000000 */
[----:B------:R-:W-:-:S04]  /*0730*/  @P0 VIADD R3, R3, 0x1 ;  /* 0x0000000103030836 */ /* 0x000fc80000000000 */
[----:B------:R-:W-:Y:S01]  /*0740*/  IMAD.MOV.U32 R2, RZ, RZ, R3 ;  /* 0x000000ffff027224 */ /* 0x000fe200078e0003 */
[----:B------:R-:W-:-:S03]  /*0750*/  SHF.R.S32.HI R3, RZ, 0x1f, R0 ;  /* 0x0000001fff037819 */ /* 0x000fc60000011400 */
[----:B------:R-:W-:Y:S01]  /*0760*/  @!P2 IMAD.MOV R2, RZ, RZ, -R2 ;  /* 0x000000ffff02a224 */ /* 0x000fe200078e0a02 */
[----:B------:R-:W-:Y:S02]  /*0770*/  @!P1 LOP3.LUT R2, RZ, R4, RZ, 0x33, !PT ;  /* 0x00000004ff029212 */ /* 0x000fe400078e33ff */
[----:B------:R-:W-:-:S03]  /*0780*/  LEA.HI R3, R3, R0, RZ, 0x7 ;  /* 0x0000000003037211 */ /* 0x000fc600078f38ff */
[----:B------:R-:W-:Y:S02]  /*0790*/  IMAD.SHL.U32 R8, R2, 0x8, RZ ;  /* 0x0000000802087824 */ /* 0x000fe400078e00ff */
[----:B------:R-:W-:-:S03]  /*07a0*/  IMAD.MOV R2, RZ, RZ, -R2 ;  /* 0x000000ffff027224 */ /* 0x000fc600078e0a02 */
[----:B------:R-:W-:Y:S01]  /*07b0*/  LEA.HI.SX32 R3, R3, -R8, 0x19 ;  /* 0x8000000803037211 */ /* 0x000fe200078fcaff */
[----:B------:R-:W-:Y:S02]  /*07c0*/  IMAD R10, R4, R2, R5 ;  /* 0x00000002040a7224 */ /* 0x000fe400078e0205 */
[----:B------:R-:W-:Y:S01]  /*07d0*/  IMAD.MOV.U32 R2, RZ, RZ, RZ ;  /* 0x000000ffff027224 */ /* 0x000fe200078e00ff */
[----:B------:R-:W-:Y:S02]  /*07e0*/  VIMNMX R9, PT, PT, R3, 0x8, PT ;  /* 0x0000000803097848 */ /* 0x000fe40003fe0100 */
[----:B------:R-:W-:Y:S02]  /*07f0*/  IABS R4, R10 ;  /* 0x0000000a00047213 */ /* 0x000fe40000000000 */
[----:B------:R-:W-:-:S04]  /*0800*/  IABS R7, R9 ;  /* 0x0000000900077213 */ /* 0x000fc80000000000 */
[----:B------:R-:W0:Y:S08]  /*0810*/  I2F.RP R0, R7 ;  /* 0x0000000700007306 */ /* 0x000e300000209400 */
[----:B0-----:R-:W0:Y:S02]  /*0820*/  MUFU.RCP R0, R0 ;  /* 0x0000000000007308 */ /* 0x001e240000001000 */
[----:B0-----:R-:W-:-:S06]  /*0830*/  VIADD R3, R0, 0xffffffe ;  /* 0x0ffffffe00037836 */ /* 0x001fcc0000000000 */
[----:B------:R-:W0:Y:S02]  /*0840*/  F2I.FTZ.U32.TRUNC.NTZ R3, R3 ;  /* 0x0000000300037305 */ /* 0x000e24000021f000 */
[----:B0-----:R-:W-:-:S04]  /*0850*/  IMAD.MOV R6, RZ, RZ, -R3 ;  /* 0x000000ffff067224 */ /* 0x001fc800078e0a03 */
[----:B------:R-:W-:Y:S01]  /*0860*/  IMAD R5, R6, R7, RZ ;  /* 0x0000000706057224 */ /* 0x000fe200078e02ff */
[----:B------:R-:W-:-:S03]  /*0870*/  IABS R6, R9 ;  /* 0x0000000900067213 */ /* 0x000fc60000000000 */
[----:B------:R-:W-:-:S04]  /*0880*/  IMAD.HI.U32 R2, R3, R5, R2 ;  /* 0x0000000503027227 */ /* 0x000fc800078e0002 */
[----:B------:R-:W-:Y:S02]  /*0890*/  IMAD.MOV.U32 R3, RZ, RZ, R4 ;  /* 0x000000ffff037224 */ /* 0x000fe400078e0004 */
[----:B------:R-:W-:Y:S02]  /*08a0*/  IMAD.MOV R0, RZ, RZ, -R6 ;  /* 0x000000ffff007224 */ /* 0x000fe400078e0a06 */
[----:B------:R-:W-:Y:S01]  /*08b0*/  IMAD.HI.U32 R2, R2, R3, RZ ;  /* 0x0000000302027227 */ /* 0x000fe200078e00ff */
[----:B------:R-:W0:Y:S03]  /*08c0*/  I2F.RP R6, R38 ;  /* 0x0000002600067306 */ /* 0x000e260000209400 */
[----:B------:R-:W-:-:S05]  /*08d0*/  IMAD R0, R2, R0, R3 ;  /* 0x0000000002007224 */ /* 0x000fca00078e0203 */
[----:B------:R-:W-:Y:S01]  /*08e0*/  ISETP.GT.U32.AND P1, PT, R7, R0, PT ;  /* 0x000000000700720c */ /* 0x000fe20003f24070 */
[----:B------:R-:W1:Y:S08]  /*08f0*/  I2F.RP R3, R37 ;  /* 0x0000002500037306 */ /* 0x000e700000209400 */
[----:B0-----:R-:W0:Y:S04]  /*0900*/  MUFU.RCP R6, R6 ;  /* 0x0000000600067308 */ /* 0x001e280000001000 */
[----:B------:R-:W-:-:S02]  /*0910*/  @!P1 IMAD.IADD R0, R0, 0x1, -R7 ;  /* 0x0000000100009824 */ /* 0x000fc400078e0a07 */
[----:B------:R-:W-:Y:S01]  /*0920*/  @!P1 VIADD R2, R2, 0x1 ;  /* 0x0000000102029836 */ /* 0x000fe20000000000 */
[----:B------:R-:W-:Y:S01]  /*0930*/  ISETP.NE.AND P1, PT, R9, RZ, PT ;  /* 0x000000ff0900720c */ /* 0x000fe20003f25270 */
[----:B-1----:R-:W1:Y:S01]  /*0940*/  MUFU.RCP R3, R3 ;  /* 0x0000000300037308 */ /* 0x002e620000001000 */
[----:B------:R-:W-:Y:S02]  /*0950*/  ISETP.GE.U32.AND P0, PT, R0, R7, PT ;  /* 0x000000070000720c */ /* 0x000fe40003f06070 */
[----:B------:R-:W-:-:S04]  /*0960*/  LOP3.LUT R0, R10, R9, RZ, 0x3c, !PT ;  /* 0x000000090a007212 */ /* 0x000fc800078e3cff */
[----:B------:R-:W-:Y:S01]  /*0970*/  ISETP.GE.AND P2, PT, R0, RZ, PT ;  /* 0x000000ff0000720c */ /* 0x000fe20003f46270 */
[----:B0-----:R-:W-:-:S04]  /*0980*/  VIADD R4, R6, 0xffffffe ;  /* 0x0ffffffe06047836 */ /* 0x001fc80000000000 */
[----:B------:R0:W2:Y:S02]  /*0990*/  F2I.FTZ.U32.TRUNC.NTZ R5, R4 ;  /* 0x0000000400057305 */ /* 0x0000a4000021f000 */
[----:B------:R-:W-:Y:S02]  /*09a0*/  @P0 VIADD R2, R2, 0x1 ;  /* 0x0000000102020836 */ /* 0x000fe40000000000 */
[----:B-1----:R-:W-:-:S04]  /*09b0*/  VIADD R3, R3, 0xffffffe ;  /* 0x0ffffffe03037836 */ /* 0x002fc80000000000 */
[----:B------:R-:W-:Y:S01]  /*09c0*/  @!P2 IMAD.MOV R2, RZ, RZ, -R2 ;  /* 0x000000ffff02a224 */ /* 0x000fe200078e0a02 */
[----:B------:R-:W-:Y:S01]  /*09d0*/  @!P1 LOP3.LUT R2, RZ, R9, RZ, 0x33, !PT ;  /* 0x00000009ff029212 */ /* 0x000fe200078e33ff */
[----:B0-----:R-:W-:Y:S01]  /*09e0*/  IMAD.MOV.U32 R4, RZ, RZ, RZ ;  /* 0x000000ffff047224 */ /* 0x001fe200078e00ff */
[----:B------:R-:W0:Y:S02]  /*09f0*/  F2I.FTZ.U32.TRUNC.NTZ R3, R3 ;  /* 0x0000000300037305 */ /* 0x000e24000021f000 */
[----:B------:R-:W-:Y:S01]  /*0a00*/  LEA R0, R2, UR4, 0x7 ;  /* 0x0000000402007c11 */ /* 0x000fe2000f8e38ff */
[----:B------:R-:W-:Y:S01]  /*0a10*/  USHF.L.U32 UR4, UR5, 0x5, URZ ;  /* 0x0000000505047899 */ /* 0x000fe200080006ff */
[--C-:B--2---:R-:W-:Y:S02]  /*0a20*/  IMAD.MOV R7, RZ, RZ, -R5.reuse ;  /* 0x000000ffff077224 */ /* 0x104fe400078e0a05 */
[----:B------:R-:W-:Y:S01]  /*0a30*/  LOP3.LUT R97, R0, R141, RZ, 0xfc, !PT ;  /* 0x0000008d00617212 */ /* 0x000fe200078efcff */
[----:B------:R-:W-:Y:S01]  /*0a40*/  IMAD.MOV R0, RZ, RZ, -R2 ;  /* 0x000000ffff007224 */ /* 0x000fe200078e0a02 */
[----:B------:R-:W-:Y:S01]  /*0a50*/  ULOP3.LUT UR4, UR4, 0x40, URZ, 0xc0, !UPT ;  /* 0x0000004004047892 */ /* 0x000fe2000f8ec0ff */
[----:B------:R-:W-:Y:S01]  /*0a60*/  IMAD R7, R7, R38, RZ ;  /* 0x0000002607077224 */ /* 0x000fe200078e02ff */
[----:B------:R-:W-:Y:S01]  /*0a70*/  LOP3.LUT R95, R97, 0x4, RZ, 0xfc, !PT ;  /* 0x00000004615f7812 */ /* 0x000fe200078efcff */
[----:B------:R-:W-:Y:S01]  /*0a80*/  IMAD R0, R9, R0, R10 ;  /* 0x0000000009007224 */ /* 0x000fe200078e020a */
[----:B------:R-:W-:Y:S01]  /*0a90*/  LOP3.LUT R96, R97, 0x2, RZ, 0xfc, !PT ;  /* 0x0000000261607812 */ /* 0x000fe200078efcff */
[----:B------:R-:W-:Y:S01]  /*0aa0*/  IMAD.HI.U32 R4, R5, R7, R4 ;  /* 0x0000000705047227 */ /* 0x000fe200078e0004 */
[----:B------:R-:W-:-:S02]  /*0ab0*/  IABS R15, R95 ;  /* 0x0000005f000f7213 */ /* 0x000fc40000000000 */
[----:B------:R-:W-:Y:S01]  /*0ac0*/  IABS R11, R97 ;  /* 0x00000061000b7213 */ /* 0x000fe20000000000 */
[----:B0-----:R-:W-:Y:S01]  /*0ad0*/  IMAD.MOV R2, RZ, RZ, -R3 ;  /* 0x000000ffff027224 */ /* 0x001fe200078e0a03 */
[----:B------:R-:W-:Y:S01]  /*0ae0*/  IABS R13, R96 ;  /* 0x00000060000d7213 */ /* 0x000fe20000000000 */
[C---:B------:R-:W-:Y:S01]  /*0af0*/  IMAD.HI.U32 R7, R4.reuse, R15, RZ ;  /* 0x0000000f04077227 */ /* 0x040fe200078e00ff */
[C---:B------:R-:W-:Y:S02]  /*0b00*/  LOP3.LUT R171, R97.reuse, 0x8, RZ, 0xfc, !PT ;  /* 0x0000000861ab7812 */ /* 0x040fe400078efcff */
[C---:B------:R-:W-:Y:S01]  /*0b10*/  LOP3.LUT R170, R97.reuse, 0xa, RZ, 0xfc, !PT ;  /* 0x0000000a61aa7812 */ /* 0x040fe200078efcff */
[----:B------:R-:W-:Y:S01]  /*0b20*/  IMAD.MOV R7, RZ, RZ, -R7 ;  /* 0x000000ffff077224 */ /* 0x000fe200078e0a07 */
[C---:B------:R-:W-:Y:S01]  /*0b30*/  LOP3.LUT R168, R97.reuse, 0xe, RZ, 0xfc, !PT ;  /* 0x0000000e61a87812 */ /* 0x040fe200078efcff */
[----:B------:R-:W-:Y:S01]  /*0b40*/  IMAD.MOV.U32 R10, RZ, RZ, R2 ;  /* 0x000000ffff0a7224 */ /* 0x000fe200078e0002 */
[----:B------:R-:W-:Y:S01]  /*0b50*/  LOP3.LUT R169, R97, 0xc, RZ, 0xfc, !PT ;  /* 0x0000000c61a97812 */ /* 0x000fe200078efcff */
[----:B------:R-:W-:Y:S01]  /*0b60*/  IMAD.HI.U32 R5, R4, R11, RZ ;  /* 0x0000000b04057227 */ /* 0x000fe200078e00ff */
[----:B------:R-:W-:-:S02]  /*0b70*/  IABS R17, R170 ;  /* 0x000000aa00117213 */ /* 0x000fc40000000000 */
[----:B------:R-:W-:Y:S01]  /*0b80*/  IABS R21, R168 ;  /* 0x000000a800157213 */ /* 0x000fe20000000000 */
[----:B------:R-:W-:Y:S01]  /*0b90*/  IMAD.HI.U32 R6, R4, R13, RZ ;  /* 0x0000000d04067227 */ /* 0x000fe200078e00ff */
[C---:B------:R-:W-:Y:S02]  /*0ba0*/  LOP3.LUT R172, R97.reuse, 0x6, RZ, 0xfc, !PT ;  /* 0x0000000661ac7812 */ /* 0x040fe400078efcff */
[----:B------:R-:W-:Y:S01]  /*0bb0*/  IABS R19, R169 ;  /* 0x000000a900137213 */ /* 0x000fe20000000000 */
[----:B------:R-:W-:Y:S01]  /*0bc0*/  IMAD R7, R38, R7, R15 ;  /* 0x0000000726077224 */ /* 0x000fe200078e020f */
[----:B------:R-:W-:Y:S01]  /*0bd0*/  IABS R15, R171 ;  /* 0x000000ab000f7213 */ /* 0x000fe20000000000 */
[----:B------:R-:W-:Y:S01]  /*0be0*/  IMAD.MOV.U32 R2, RZ, RZ, RZ ;  /* 0x000000ffff027224 */ /* 0x000fe200078e00ff */
[C---:B------:R-:W-:Y:S01]  /*0bf0*/  LOP3.LUT R167, R97.reuse, 0x10, RZ, 0xfc, !PT ;  /* 0x0000001061a77812 */ /* 0x040fe200078efcff */
[----:B------:R-:W-:Y:S01]  /*0c00*/  IMAD R9, R10, R37, RZ ;  /* 0x000000250a097224 */ /* 0x000fe200078e02ff */
[C---:B------:R-:W-:Y:S01]  /*0c10*/  LOP3.LUT R165, R97.reuse, 0x14, RZ, 0xfc, !PT ;  /* 0x0000001461a57812 */ /* 0x040fe200078efcff */
[----:B------:R-:W-:Y:S01]  /*0c20*/  IMAD.MOV R5, RZ, RZ, -R5 ;  /* 0x000000ffff057224 */ /* 0x000fe200078e0a05 */
[C---:B------:R-:W-:Y:S01]  /*0c30*/  LOP3.LUT R164, R97.reuse, 0x16, RZ, 0xfc, !PT ;  /* 0x0000001661a47812 */ /* 0x040fe200078efcff */
[----:B------:R-:W-:Y:S01]  /*0c40*/  IMAD.MOV R6, RZ, RZ, -R6 ;  /* 0x000000ffff067224 */ /* 0x000fe200078e0a06 */
[C---:B------:R-:W-:Y:S01]  /*0c50*/  LOP3.LUT R166, R97.reuse, 0x12, RZ, 0xfc, !PT ;  /* 0x0000001261a67812 */ /* 0x040fe200078efcff */
[----:B------:R-:W-:Y:S01]  /*0c60*/  IMAD.IADD R0, R8, 0x1, R0 ;  /* 0x0000000108007824 */ /* 0x000fe200078e0200 */
[----:B------:R-:W-:Y:S01]  /*0c70*/  LOP3.LUT R163, R97, 0x18, RZ, 0xfc, !PT ;  /* 0x0000001861a37812 */ /* 0x000fe200078efcff */
[----:B------:R-:W-:Y:S01]  /*0c80*/  IMAD.HI.U32 R2, R3, R9, R2 ;  /* 0x0000000903027227 */ /* 0x000fe200078e0002 */
[----:B------:R-:W-:-:S02]  /*0c90*/  IABS R23, R164 ;  /* 0x000000a400177213 */ /* 0x000fc40000000000 */
[----:B------:R-:W-:Y:S01]  /*0ca0*/  IABS R25, R163 ;  /* 0x000000a300197213 */ /* 0x000fe20000000000 */
[C---:B------:R-:W-:Y:S01]  /*0cb0*/  IMAD R5, R38.reuse, R5, R11 ;  /* 0x0000000526057224 */ /* 0x040fe200078e020b */
[C---:B------:R-:W-:Y:S01]  /*0cc0*/  LOP3.LUT R162, R97.reuse, 0x1a, RZ, 0xfc, !PT ;  /* 0x0000001a61a27812 */ /* 0x040fe200078efcff */
[----:B------:R-:W-:Y:S01]  /*0cd0*/  IMAD R6, R38, R6, R13 ;  /* 0x0000000626067224 */ /* 0x000fe200078e020d */
[----:B------:R-:W-:Y:S01]  /*0ce0*/  IABS R13, R172 ;  /* 0x000000ac000d7213 */ /* 0x000fe20000000000 */
[C---:B------:R-:W-:Y:S01]  /*0cf0*/  IMAD.HI.U32 R8, R4.reuse, R15, RZ ;  /* 0x0000000f04087227 */ /* 0x040fe200078e00ff */
[C---:B------:R-:W-:Y:S02]  /*0d00*/  LOP3.LUT R161, R97.reuse, 0x1c, RZ, 0xfc, !PT ;  /* 0x0000001c61a17812 */ /* 0x040fe400078efcff */
[C---:B------:R-:W-:Y:S01]  /*0d10*/  LOP3.LUT R159, R97.reuse, 0x20, RZ, 0xfc, !PT ;  /* 0x00000020619f7812 */ /* 0x040fe200078efcff */
[----:B------:R-:W-:Y:S01]  /*0d20*/  IMAD.HI.U32 R9, R4, R17, RZ ;  /* 0x0000001104097227 */ /* 0x000fe200078e00ff */
[----:B------:R-:W-:-:S02]  /*0d30*/  LOP3.LUT R160, R97, 0x1e, RZ, 0xfc, !PT ;  /* 0x0000001e61a07812 */ /* 0x000fc400078efcff */
[----:B------:R-:W-:Y:S01]  /*0d40*/  IABS R27, R159 ;  /* 0x0000009f001b7213 */ /* 0x000fe20000000000 */
[C---:B------:R-:W-:Y:S01]  /*0d50*/  IMAD.HI.U32 R11, R4.reuse, R21, RZ ;  /* 0x00000015040b7227 */ /* 0x040fe200078e00ff */
[C---:B------:R-:W-:Y:S02]  /*0d60*/  LOP3.LUT R158, R97.reuse, 0x22, RZ, 0xfc, !PT ;  /* 0x00000022619e7812 */ /* 0x040fe400078efcff */
[C---:B------:R-:W-:Y:S01]  /*0d70*/  LOP3.LUT R157, R97.reuse, 0x24, RZ, 0xfc, !PT ;  /* 0x00000024619d7812 */ /* 0x040fe200078efcff */
[C---:B------:R-:W-:Y:S01]  /*0d80*/  IMAD.HI.U32 R10, R4.reuse, R19, RZ ;  /* 0x00000013040a7227 */ /* 0x040fe200078e00ff */
[----:B------:R-:W-:Y:S02]  /*0d90*/  IABS R31, R158 ;  /* 0x0000009e001f7213 */ /* 0x000fe40000000000 */
[C---:B------:R-:W-:Y:S01]  /*0da0*/  LOP3.LUT R156, R97.reuse, 0x26, RZ, 0xfc, !PT ;  /* 0x00000026619c7812 */ /* 0x040fe200078efcff */
[----:B------:R-:W-:Y:S01]  /*0db0*/  IMAD.MOV R12, RZ, RZ, -R8 ;  /* 0x000000ffff0c7224 */ /* 0x000fe200078e0a08 */
[C---:B------:R-:W-:Y:S01]  /*0dc0*/  LOP3.LUT R155, R97.reuse, 0x28, RZ, 0xfc, !PT ;  /* 0x00000028619b7812 */ /* 0x040fe200078efcff */
[----:B------:R-:W-:Y:S01]  /*0dd0*/  IMAD.MOV R14, RZ, RZ, -R9 ;  /* 0x000000ffff0e7224 */ /* 0x000fe200078e0a09 */
[C---:B------:R-:W-:Y:S01]  /*0de0*/  LOP3.LUT R154, R97.reuse, 0x2a, RZ, 0xfc, !PT ;  /* 0x0000002a619a7812 */ /* 0x040fe200078efcff */
[----:B------:R-:W-:Y:S01]  /*0df0*/  IMAD.MOV R18, RZ, RZ, -R11 ;  /* 0x000000ffff127224 */ /* 0x000fe200078e0a0b */
[----:B------:R-:W-:Y:S01]  /*0e00*/  LOP3.LUT R153, R97, 0x2c, RZ, 0xfc, !PT ;  /* 0x0000002c61997812 */ /* 0x000fe200078efcff */
[----:B------:R-:W-:Y:S01]  /*0e10*/  IMAD.HI.U32 R3, R4, R13, RZ ;  /* 0x0000000d04037227 */ /* 0x000fe200078e00ff */
[----:B------:R-:W-:-:S02]  /*0e20*/  IABS R33, R154 ;  /* 0x0000009a00217213 */ /* 0x000fc40000000000 */
[----:B------:R-:W-:Y:S01]  /*0e30*/  IABS R35, R153 ;  /* 0x0000009900237213 */ /* 0x000fe20000000000 */
[----:B------:R-:W-:Y:S01]  /*0e40*/  IMAD.MOV R16, RZ, RZ, -R10 ;  /* 0x000000ffff107224 */ /* 0x000fe200078e0a0a */
[----:B------:R-:W-:Y:S01]  /*0e50*/  LOP3.LUT R148, R97, 0x3e, RZ, 0xfc, !PT ;  /* 0x0000003e61947812 */ /* 0x000fe200078efcff */
[C---:B------:R-:W-:Y:S01]  /*0e60*/  IMAD R9, R38.reuse, R12, R15 ;  /* 0x0000000c26097224 */ /* 0x040fe200078e020f */
[C---:B------:R-:W-:Y:S01]  /*0e70*/  ISETP.GT.U32.AND P4, PT, R38.reuse, R5, PT ;  /* 0x000000052600720c */ /* 0x040fe20003f84070 */
[C---:B------:R-:W-:Y:S01]  /*0e80*/  IMAD R10, R38.reuse, R14, R17 ;  /* 0x0000000e260a7224 */ /* 0x040fe200078e0211 */
[----:B------:R-:W-:Y:S01]  /*0e90*/  IABS R17, R167 ;  /* 0x000000a700117213 */ /* 0x000fe20000000000 */
[C---:B------:R-:W-:Y:S01]  /*0ea0*/  IMAD R12, R38.reuse, R18, R21 ;  /* 0x00000012260c7224 */ /* 0x040fe200078e0215 */
[----:B------:R-:W-:Y:S01]  /*0eb0*/  IABS R21, R165 ;  /* 0x000000a500157213 */ /* 0x000fe20000000000 */
[----:B------:R-:W-:Y:S01]  /*0ec0*/  IMAD.MOV R3, RZ, RZ, -R3 ;  /* 0x000000ffff037224 */ /* 0x000fe200078e0a03 */
[----:B------:R-:W-:Y:S01]  /*0ed0*/  IABS R47, R148 ;  /* 0x00000094002f7213 */ /* 0x000fe20000000000 */
[C---:B------:R-:W-:Y:S01]  /*0ee0*/  IMAD R11, R38.reuse, R16, R19 ;  /* 0x00000010260b7224 */ /* 0x040fe200078e0213 */
[----:B------:R-:W-:Y:S01]  /*0ef0*/  IABS R19, R166 ;  /* 0x000000a600137213 */ /* 0x000fe20000000000 */
[C---:B------:R-:W-:Y:S01]  /*0f00*/  IMAD R8, R38.reuse, R3, R13 ;  /* 0x0000000326087224 */ /* 0x040fe200078e020d */
[----:B------:R-:W-:Y:S01]  /*0f10*/  ISETP.GT.U32.AND P6, PT, R38, R9, PT ;  /* 0x000000092600720c */ /* 0x000fe20003fc4070 */
[----:B------:R-:W-:Y:S01]  /*0f20*/  IMAD.HI.U32 R3, R4, R17, RZ ;  /* 0x0000001104037227 */ /* 0x000fe200078e00ff */
[----:B------:R-:W-:-:S02]  /*0f30*/  ISETP.GT.U32.AND P5, PT, R38, R11, PT ;  /* 0x0000000b2600720c */ /* 0x000fc40003fa4070 */
[----:B------:R-:W-:Y:S01]  /*0f40*/  ISETP.GT.U32.AND P3, PT, R38, R8, PT ;  /* 0x000000082600720c */ /* 0x000fe20003f64070 */
[C---:B------:R-:W-:Y:S01]  /*0f50*/  IMAD.HI.U32 R14, R4.reuse, R21, RZ ;  /* 0x00000015040e7227 */ /* 0x040fe200078e00ff */
[C---:B------:R-:W-:Y:S02]  /*0f60*/  LOP3.LUT R151, R97.reuse, 0x30, RZ, 0xfc, !PT ;  /* 0x0000003061977812 */ /* 0x040fe400078efcff */
[C---:B------:R-:W-:Y:S01]  /*0f70*/  LOP3.LUT R150, R97.reuse, 0x32, RZ, 0xfc, !PT ;  /* 0x0000003261967812 */ /* 0x040fe200078efcff */
[C---:B------:R-:W-:Y:S01]  /*0f80*/  IMAD.HI.U32 R15, R4.reuse, R23, RZ ;  /* 0x00000017040f7227 */ /* 0x040fe200078e00ff */
[----:B------:R-:W-:Y:S02]  /*0f90*/  LOP3.LUT R149, R97, 0x34, RZ, 0xfc, !PT ;  /* 0x0000003461957812 */ /* 0x000fe400078efcff */
[----:B------:R-:W-:Y:S01]  /*0fa0*/  IABS R39, R151 ;  /* 0x0000009700277213 */ /* 0x000fe20000000000 */
[----:B------:R-:W-:Y:S01]  /*0fb0*/  IMAD.HI.U32 R13, R4, R19, RZ ;  /* 0x00000013040d7227 */ /* 0x000fe200078e00ff */
[----:B------:R-:W-:-:S02]  /*0fc0*/  IABS R41, R150 ;  /* 0x0000009600297213 */ /* 0x000fc40000000000 */
[----:B------:R-:W-:Y:S01]  /*0fd0*/  IABS R43, R149 ;  /* 0x00000095002b7213 */ /* 0x000fe20000000000 */
[----:B------:R-:W-:Y:S01]  /*0fe0*/  IMAD.MOV R16, RZ, RZ, -R3 ;  /* 0x000000ffff107224 */ /* 0x000fe200078e0a03 */
[C---:B------:R-:W-:Y:S01]  /*0ff0*/  LOP3.LUT R152, R97.reuse, 0x2e, RZ, 0xfc, !PT ;  /* 0x0000002e61987812 */ /* 0x040fe200078efcff */
[----:B------:R-:W-:Y:S01]  /*1000*/  IMAD.MOV R20, RZ, RZ, -R14 ;  /* 0x000000ffff147224 */ /* 0x000fe200078e0a0e */
[C---:B------:R-:W-:Y:S01]  /*1010*/  LOP3.LUT R147, R97.reuse, 0x36, RZ, 0xfc, !PT ;  /* 0x0000003661937812 */ /* 0x040fe200078efcff */
[----:B------:R-:W-:Y:S01]  /*1020*/  IMAD.HI.U32 R3, R4, R25, RZ ;  /* 0x0000001904037227 */ /* 0x000fe200078e00ff */
[C---:B------:R-:W-:Y:S02]  /*1030*/  LOP3.LUT R146, R97.reuse, 0x38, RZ, 0xfc, !PT ;  /* 0x0000003861927812 */ /* 0x040fe400078efcff */
[C---:B------:R-:W-:Y:S01]  /*1040*/  LOP3.LUT R145, R97.reuse, 0x3a, RZ, 0xfc, !PT ;  /* 0x0000003a61917812 */ /* 0x040fe200078efcff */
[----:B------:R-:W-:Y:S01]  /*1050*/  IMAD.MOV R22, RZ, RZ, -R15 ;  /* 0x000000ffff167224 */ /* 0x000fe200078e0a0f */
[----:B------:R-:W-:Y:S01]  /*1060*/  LOP3.LUT R144, R97, 0x3c, RZ, 0xfc, !PT ;  /* 0x0000003c61907812 */ /* 0x000fe200078efcff */
[----:B------:R-:W-:-:S02]  /*1070*/  IMAD.MOV R18, RZ, RZ, -R13 ;  /* 0x000000ffff127224 */ /* 0x000fc400078e0a0d */
[C---:B------:R-:W-:Y:S01]  /*1080*/  IMAD R15, R38.reuse, R20, R21 ;  /* 0x00000014260f7224 */ /* 0x040fe200078e0215 */
[----:B------:R-:W-:Y:S01]  /*1090*/  IABS R21, R162 ;  /* 0x000000a200157213 */ /* 0x000fe20000000000 */
[C---:B------:R-:W-:Y:S01]  /*10a0*/  IMAD R13, R38.reuse, R16, R17 ;  /* 0x00000010260d7224 */ /* 0x040fe200078e0211 */
[----:B------:R-:W-:Y:S01]  /*10b0*/  IABS R45, R144 ;  /* 0x00000090002d7213 */ /* 0x000fe20000000000 */
[----:B------:R-:W-:Y:S02]  /*10c0*/  IMAD.MOV R3, RZ, RZ, -R3 ;  /* 0x000000ffff037224 */ /* 0x000fe400078e0a03 */
[C---:B------:R-:W-:Y:S01]  /*10d0*/  IMAD R16, R38.reuse, R22, R23 ;  /* 0x0000001626107224 */ /* 0x040fe200078e0217 */
[----:B------:R-:W-:Y:S01]  /*10e0*/  IABS R23, R161 ;  /* 0x000000a100177213 */ /* 0x000fe20000000000 */
[----:B------:R-:W-:Y:S01]  /*10f0*/  IMAD R17, R38, R3, R25 ;  /* 0x0000000326117224 */ /* 0x000fe200078e0219 */
[----:B------:R-:W-:Y:S01]  /*1100*/  IABS R25, R160 ;  /* 0x000000a000197213 */ /* 0x000fe20000000000 */
[----:B------:R-:W-:-:S04]  /*1110*/  IMAD.HI.U32 R3, R4, R21, RZ ;  /* 0x0000001504037227 */ /* 0x000fc800078e00ff */
[----:B------:R-:W-:Y:S02]  /*1120*/  IMAD R14, R38, R18, R19 ;  /* 0x00000012260e7224 */ /* 0x000fe400078e0213 */
[----:B------:R-:W-:-:S04]  /*1130*/  IMAD.HI.U32 R18, R4, R23, RZ ;  /* 0x0000001704127227 */ /* 0x000fc800078e00ff */
[----:B------:R-:W-:Y:S02]  /*1140*/  IMAD.MOV R22, RZ, RZ, -R3 ;  /* 0x000000ffff167224 */ /* 0x000fe400078e0a03 */
[----:B------:R-:W-:-:S04]  /*1150*/  IMAD.HI.U32 R19, R4, R27, RZ ;  /* 0x0000001b04137227 */ /* 0x000fc800078e00ff */
[----:B------:R-:W-:Y:S02]  /*1160*/  IMAD.MOV R24, RZ, RZ, -R18 ;  /* 0x000000ffff187224 */ /* 0x000fe400078e0a12 */
[----:B------:R-:W-:-:S04]  /*1170*/  IMAD.HI.U32 R3, R4, R25, RZ ;  /* 0x0000001904037227 */ /* 0x000fc800078e00ff */
[----:B------:R-:W-:Y:S02]  /*1180*/  IMAD R18, R38, R22, R21 ;  /* 0x0000001626127224 */ /* 0x000fe400078e0215 */
[----:B------:R-:W-:Y:S02]  /*1190*/  IMAD.MOV R21, RZ, RZ, -R19 ;  /* 0x000000ffff157224 */ /* 0x000fe400078e0a13 */
[----:B------:R-:W-:-:S04]  /*11a0*/  IMAD.HI.U32 R20, R4, R31, RZ ;  /* 0x0000001f04147227 */ /* 0x000fc800078e00ff */
[C---:B------:R-:W-:Y:S01]  /*11b0*/  IMAD R19, R38.reuse, R24, R23 ;  /* 0x0000001826137224 */ /* 0x040fe200078e0217 */
[----:B------:R-:W-:Y:S01]  /*11c0*/  IABS R23, R157 ;  /* 0x0000009d00177213 */ /* 0x000fe20000000000 */
[----:B------:R-:W-:Y:S02]  /*11d0*/  IMAD.MOV R3, RZ, RZ, -R3 ;  /* 0x000000ffff037224 */ /* 0x000fe400078e0a03 */
[----:B------:R-:W-:Y:S02]  /*11e0*/  IMAD.MOV R22, RZ, RZ, -R20 ;  /* 0x000000ffff167224 */ /* 0x000fe400078e0a14 */
[C---:B------:R-:W-:Y:S02]  /*11f0*/  IMAD R20, R38.reuse, R3, R25 ;  /* 0x0000000326147224 */ /* 0x040fe400078e0219 */
[----:B------:R-:W-:Y:S01]  /*1200*/  IMAD R21, R38, R21, R27 ;  /* 0x0000001526157224 */ /* 0x000fe200078e021b */
[----:B------:R-:W-:Y:S01]  /*1210*/  IABS R27, R156 ;  /* 0x0000009c001b7213 */ /* 0x000fe20000000000 */
[----:B------:R-:W-:-:S04]  /*1220*/  IMAD.HI.U32 R3, R4, R23, RZ ;  /* 0x0000001704037227 */ /* 0x000fc800078e00ff */
[----:B------:R-:W-:Y:S01]  /*1230*/  IMAD R22, R38, R22, R31 ;  /* 0x0000001626167224 */ /* 0x000fe200078e021f */
[----:B------:R-:W-:Y:S01]  /*1240*/  IABS R31, R155 ;  /* 0x0000009b001f7213 */ /* 0x000fe20000000000 */
[----:B------:R-:W-:Y:S02]  /*1250*/  IMAD.MOV R26, RZ, RZ, -R3 ;  /* 0x000000ffff1a7224 */ /* 0x000fe400078e0a03 */
[----:B------:R-:W-:-:S04]  /*1260*/  IMAD.HI.U32 R3, R4, R27, RZ ;  /* 0x0000001b04037227 */ /* 0x000fc800078e00ff */
[----:B------:R-:W-:-:S04]  /*1270*/  IMAD.HI.U32 R24, R4, R31, RZ ;  /* 0x0000001f04187227 */ /* 0x000fc800078e00ff */
[----:B------:R-:W-:Y:S02]  /*1280*/  IMAD.MOV R3, RZ, RZ, -R3 ;  /* 0x000000ffff037224 */ /* 0x000fe400078e0a03 */
[----:B------:R-:W-:Y:S02]  /*1290*/  IMAD.MOV R30, RZ, RZ, -R24 ;  /* 0x000000ffff1e7224 */ /* 0x000fe400078e0a18 */
[----:B------:R-:W-:Y:S01]  /*12a0*/  IMAD R24, R38, R3, R27 ;  /* 0x0000000326187224 */ /* 0x000fe200078e021b */
[----:B------:R-:W-:Y:S01]  /*12b0*/  LEA R3, R0, UR4, 0x7 ;  /* 0x0000000400037c11 */ /* 0x000fe2000f8e38ff */
[----:B------:R-:W-:-:S04]  /*12c0*/  IMAD.HI.U32 R25, R4, R33, RZ ;  /* 0x0000002104197227 */ /* 0x000fc800078e00ff */
[----:B------:R-:W-:Y:S02]  /*12d0*/  IMAD R23, R38, R26, R23 ;  /* 0x0000001a26177224 */ /* 0x000fe400078e0217 */
[----:B------:R-:W-:-:S04]  /*12e0*/  IMAD.HI.U32 R26, R4, R35, RZ ;  /* 0x00000023041a7227 */ /* 0x000fc800078e00ff */
[----:B------:R-:W-:Y:S02]  /*12f0*/  IMAD.MOV R32, RZ, RZ, -R25 ;  /* 0x000000ffff207224 */ /* 0x000fe400078e0a19 */
[----:B------:R-:W-:Y:S02]  /*1300*/  IMAD.IADD R0, R94, 0x1, R3 ;  /* 0x000000015e007824 */ /* 0x000fe400078e0203 */
[----:B------:R-:W-:Y:S02]  /*1310*/  IMAD.MOV R34, RZ, RZ, -R26 ;  /* 0x000000ffff227224 */ /* 0x000fe400078e0a1a */
[C---:B------:R-:W-:Y:S01]  /*1320*/  IMAD R26, R38.reuse, R32, R33 ;  /* 0x00000020261a7224 */ /* 0x040fe200078e0221 */
[----:B------:R-:W-:Y:S01]  /*1330*/  IABS R33, R0 ;  /* 0x0000000000217213 */ /* 0x000fe20000000000 */
[----:B------:R-:W-:Y:S01]  /*1340*/  IMAD R27, R38, R34, R35 ;  /* 0x00000022261b7224 */ /* 0x000fe200078e0223 */
[----:B------:R-:W-:Y:S01]  /*1350*/  IABS R35, R152 ;  /* 0x0000009800237213 */ /* 0x000fe20000000000 */
[----:B------:R-:W-:-:S04]  /*1360*/  IMAD.HI.U32 R34, R4, R47, RZ ;  /* 0x0000002f04227227 */ /* 0x000fc800078e00ff */
[----:B------:R-:W-:-:S04]  /*1370*/  IMAD.HI.U32 R2, R2, R33, RZ ;  /* 0x0000002102027227 */ /* 0x000fc800078e00ff */
[----:B------:R-:W-:Y:S02]  /*1380*/  IMAD.MOV R2, RZ, RZ, -R2 ;  /* 0x000000ffff027224 */ /* 0x000fe400078e0a02 */
[----:B------:R-:W-:Y:S02]  /*1390*/  IMAD.MOV R36, RZ, RZ, -R34 ;  /* 0x000000ffff247224 */ /* 0x000fe400078e0a22 */
[----:B------:R-:W-:Y:S02]  /*13a0*/  IMAD R2, R37, R2, R33 ;  /* 0x0000000225027224 */ /* 0x000fe400078e0221 */
[----:B------:R-:W-:Y:S02]  /*13b0*/  IMAD R36, R38, R36, R47 ;  /* 0x0000002426247224 */ /* 0x000fe400078e022f */
[--C-:B------:R-:W-:Y:S01]  /*13c0*/  @!P4 IMAD.IADD R5, R5, 0x1, -R38.reuse ;  /* 0x000000010505c824 */ /* 0x100fe200078e0a26 */
[----:B------:R-:W-:Y:S01]  /*13d0*/  ISETP.GT.U32.AND P0, PT, R37, R2, PT ;  /* 0x000000022500720c */ /* 0x000fe20003f04070 */
[--C-:B------:R-:W-:Y:S01]  /*13e0*/  @!P3 IMAD.IADD R8, R8, 0x1, -R38.reuse ;  /* 0x000000010808b824 */ /* 0x100fe200078e0a26 */
[C---:B------:R-:W-:Y:S01]  /*13f0*/  ISETP.GT.U32.AND P2, PT, R38.reuse, R36, PT ;  /* 0x000000242600720c */ /* 0x040fe20003f44070 */
[--C-:B------:R-:W-:Y:S01]  /*1400*/  @!P5 IMAD.IADD R11, R11, 0x1, -R38.reuse ;  /* 0x000000010b0bd824 */ /* 0x100fe200078e0a26 */
[C---:B------:R-:W-:Y:S01]  /*1410*/  ISETP.GT.U32.AND P4, PT, R38.reuse, R10, PT ;  /* 0x0000000a2600720c */ /* 0x040fe20003f84070 */
[----:B------:R-:W-:Y:S01]  /*1420*/  @!P6 IMAD.IADD R9, R9, 0x1, -R38 ;  /* 0x000000010909e824 */ /* 0x000fe200078e0a26 */
[C---:B------:R-:W-:Y:S01]  /*1430*/  ISETP.GT.U32.AND P5, PT, R38.reuse, R8, PT ;  /* 0x000000082600720c */ /* 0x040fe20003fa4070 */
[----:B------:R-:W-:-:S02]  /*1440*/  IMAD R25, R38, R30, R31 ;  /* 0x0000001e26197224 */ /* 0x000fc400078e021f */
[----:B------:R-:W-:Y:S01]  /*1450*/  IMAD.HI.U32 R30, R4, R39, RZ ;  /* 0x00000027041e7227 */ /* 0x000fe200078e00ff */
[----:B------:R-:W-:-:S03]  /*1460*/  ISETP.GT.U32.AND P6, PT, R38, R9, PT ;  /* 0x000000092600720c */ /* 0x000fc60003fc4070 */
[----:B------:R-:W-:Y:S01]  /*1470*/  @!P0 IMAD.IADD R2, R2, 0x1, -R37 ;  /* 0x0000000102028824 */ /* 0x000fe200078e0a25 */
[----:B------:R-:W-:Y:S01]  /*1480*/  ISETP.GT.U32.AND P0, PT, R38, R6, PT ;  /* 0x000000062600720c */ /* 0x000fe20003f04070 */
[--C-:B------:R-:W-:Y:S01]  /*1490*/  @!P2 IMAD.IADD R36, R36, 0x1, -R38.reuse ;  /* 0x000000012424a824 */ /* 0x100fe200078e0a26 */
[----:B------:R-:W-:Y:S01]  /*14a0*/  ISETP.GT.U32.AND P2, PT, R38, R12, PT ;  /* 0x0000000c2600720c */ /* 0x000fe20003f44070 */
[--C-:B------:R-:W-:Y:S01]  /*14b0*/  @!P4 IMAD.IADD R10, R10, 0x1, -R38.reuse ;  /* 0x000000010a0ac824 */ /* 0x100fe200078e0a26 */
[----:B------:R-:W-:Y:S01]  /*14c0*/  ISETP.GT.U32.AND P1, PT, R37, R2, PT ;  /* 0x000000022500720c */ /* 0x000fe20003f24070 */
[----:B------:R-:W-:Y:S01]  /*14d0*/  @!P5 IMAD.IADD R8, R8, 0x1, -R38 ;  /* 0x000000010808d824 */ /* 0x000fe200078e0a26 */
[----:B------:R-:W-:Y:S01]  /*14e0*/  ISETP.GT.U32.AND P5, PT, R38, R15, PT ;  /* 0x0000000f2600720c */ /* 0x000fe20003fa4070 */
[----:B------:R-:W-:-:S04]  /*14f0*/  IMAD.HI.U32 R31, R4, R41, RZ ;  /* 0x00000029041f7227 */ /* 0x000fc800078e00ff */
[--C-:B------:R-:W-:Y:S01]  /*1500*/  @!P6 IMAD.IADD R9, R9, 0x1, -R38.reuse ;  /* 0x000000010909e824 */ /* 0x100fe200078e0a26 */
[----:B------:R-:W-:Y:S01]  /*1510*/  ISETP.GT.U32.AND P6, PT, R38, R16, PT ;  /* 0x000000102600720c */ /* 0x000fe20003fc4070 */
[--C-:B------:R-:W-:Y:S01]  /*1520*/  @!P0 IMAD.IADD R6, R6, 0x1, -R38.reuse ;  /* 0x0000000106068824 */ /* 0x100fe200078e0a26 */
[----:B------:R-:W-:Y:S01]  /*1530*/  ISETP.GT.U32.AND P0, PT, R38, R5, PT ;  /* 0x000000052600720c */ /* 0x000fe20003f04070 */
[--C-:B------:R-:W-:Y:S02]  /*1540*/  @!P2 IMAD.IADD R12, R12, 0x1, -R38.reuse ;  /* 0x000000010c0ca824 */ /* 0x100fe400078e0a26 */
[----:B------:R-:W-:Y:S01]  /*1550*/  @!P1 IMAD.IADD R2, R2, 0x1, -R37 ;  /* 0x0000000102029824 */ /* 0x000fe200078e0a25 */
[C---:B------:R-:W-:Y:S01]  /*1560*/  ISETP.GT.U32.AND P1, PT, R38.reuse, R7, PT ;  /* 0x000000072600720c */ /* 0x040fe20003f24070 */
[----:B------:R-:W-:Y:S01]  /*1570*/  @!P5 IMAD.IADD R15, R15, 0x1, -R38 ;  /* 0x000000010f0fd824 */ /* 0x000fe200078e0a26 */
[----:B------:R-:W-:Y:S01]  /*1580*/  ISETP.GT.U32.AND P3, PT, R38, R6, PT ;  /* 0x000000062600720c */ /* 0x000fe20003f64070 */
[----:B------:R-:W-:Y:S01]  /*1590*/  IMAD.HI.U32 R32, R4, R43, RZ ;  /* 0x0000002b04207227 */ /* 0x000fe200078e00ff */
[----:B------:R-:W-:-:S02]  /*15a0*/  ISETP.GT.U32.AND P2, PT, R38, R12, PT ;  /* 0x0000000c2600720c */ /* 0x000fc40003f44070 */
[----:B------:R-:W-:Y:S01]  /*15b0*/  ISETP.GT.U32.AND P5, PT, R38, R22, PT ;  /* 0x000000162600720c */ /* 0x000fe20003fa4070 */
[--C-:B------:R-:W-:Y:S01]  /*15c0*/  @!P6 IMAD.IADD R16, R16, 0x1, -R38.reuse ;  /* 0x000000011010e824 */ /* 0x100fe200078e0a26 */
[C---:B------:R-:W-:Y:S01]  /*15d0*/  ISETP.GT.U32.AND P6, PT, R38.reuse, R23, PT ;  /* 0x000000172600720c */ /* 0x040fe20003fc4070 */
[----:B------:R-:W-:Y:S01]  /*15e0*/  @!P0 IMAD.IADD R5, R5, 0x1, -R38 ;  /* 0x0000000105058824 */ /* 0x000fe200078e0a26 */
[C---:B------:R-:W-:Y:S01]  /*15f0*/  ISETP.GT.U32.AND P0, PT, R38.reuse, R10, PT ;  /* 0x0000000a2600720c */ /* 0x040fe20003f04070 */
[----:B------:R-:W-:Y:S02]  /*1600*/  IMAD.MOV R30, RZ, RZ, -R30 ;  /* 0x000000ffff1e7224 */ /* 0x000fe400078e0a1e */
[--C-:B------:R-:W-:Y:S01]  /*1610*/  @!P1 IMAD.IADD R7, R7, 0x1, -R38.reuse ;  /* 0x0000000107079824 */ /* 0x100fe200078e0a26 */
[----:B------:R-:W-:Y:S01]  /*1620*/  ISETP.GT.U32.AND P1, PT, R38, R36, PT ;  /* 0x000000242600720c */ /* 0x000fe20003f24070 */
[--C-:B------:R-:W-:Y:S01]  /*1630*/  @!P3 IMAD.IADD R6, R6, 0x1, -R38.reuse ;  /* 0x000000010606b824 */ /* 0x100fe200078e0a26 */
[----:B------:R-:W-:Y:S01]  /*1640*/  ISETP.GT.U32.AND P3, PT, R38, R13, PT ;  /* 0x0000000d2600720c */ /* 0x000fe20003f64070 */
[--C-:B------:R-:W-:Y:S01]  /*1650*/  @!P2 IMAD.IADD R12, R12, 0x1, -R38.reuse ;  /* 0x000000010c0ca824 */ /* 0x100fe200078e0a26 */
[----:B------:R-:W-:Y:S01]  /*1660*/  ISETP.GT.U32.AND P4, PT, R38, R7, PT ;  /* 0x000000072600720c */ /* 0x000fe20003f84070 */
[--C-:B------:R-:W-:Y:S01]  /*1670*/  @!P5 IMAD.IADD R22, R22, 0x1, -R38.reuse ;  /* 0x000000011616d824 */ /* 0x100fe200078e0a26 */
[C---:B------:R-:W-:Y:S01]  /*1680*/  ISETP.GT.U32.AND P2, PT, R38.reuse, R19, PT ;  /* 0x000000132600720c */ /* 0x040fe20003f44070 */
[----:B------:R-:W-:Y:S01]  /*1690*/  IMAD.MOV R31, RZ, RZ, -R31 ;  /* 0x000000ffff1f7224 */ /* 0x000fe200078e0a1f */
[----:B------:R-:W-:Y:S01]  /*16a0*/  ISETP.GT.U32.AND P5, PT, R38, R16, PT ;  /* 0x000000102600720c */ /* 0x000fe20003fa4070 */
[--C-:B------:R-:W-:Y:S01]  /*16b0*/  @!P0 IMAD.IADD R10, R10, 0x1, -R38.reuse ;  /* 0x000000010a0a8824 */ /* 0x100fe200078e0a26 */
[----:B------:R-:W-:Y:S01]  /*16c0*/  ISETP.GT.U32.AND P0, PT, R38, R17, PT ;  /* 0x000000112600720c */ /* 0x000fe20003f04070 */
[----:B------:R-:W-:-:S02]  /*16d0*/  @!P6 IMAD.IADD R23, R23, 0x1, -R38 ;  /* 0x000000011717e824 */ /* 0x000fc400078e0a26 */
[--C-:B------:R-:W-:Y:S01]  /*16e0*/  @!P1 IMAD.IADD R36, R36, 0x1, -R38.reuse ;  /* 0x0000000124249824 */ /* 0x100fe200078e0a26 */
[C---:B------:R-:W-:Y:S01]  /*16f0*/  ISETP.GT.U32.AND P1, PT, R38.reuse, R11, PT ;  /* 0x0000000b2600720c */ /* 0x040fe20003f24070 */
[--C-:B------:R-:W-:Y:S01]  /*1700*/  @!P3 IMAD.IADD R13, R13, 0x1, -R38.reuse ;  /* 0x000000010d0db824 */ /* 0x100fe200078e0a26 */
[C---:B------:R-:W-:Y:S01]  /*1710*/  ISETP.GT.U32.AND P3, PT, R38.reuse, R20, PT ;  /* 0x000000142600720c */ /* 0x040fe20003f64070 */
[--C-:B------:R-:W-:Y:S01]  /*1720*/  @!P4 IMAD.IADD R7, R7, 0x1, -R38.reuse ;  /* 0x000000010707c824 */ /* 0x100fe200078e0a26 */
[C---:B------:R-:W-:Y:S01]  /*1730*/  ISETP.GT.U32.AND P4, PT, R38.reuse, R14, PT ;  /* 0x0000000e2600720c */ /* 0x040fe20003f84070 */
[----:B------:R-:W-:Y:S01]  /*1740*/  @!P2 IMAD.IADD R19, R19, 0x1, -R38 ;  /* 0x000000011313a824 */ /* 0x000fe200078e0a26 */
[C---:B------:R-:W-:Y:S01]  /*1750*/  ISETP.GT.U32.AND P2, PT, R38.reuse, R13, PT ;  /* 0x0000000d2600720c */ /* 0x040fe20003f44070 */
[----:B------:R-:W-:Y:S02]  /*1760*/  IMAD.MOV R32, RZ, RZ, -R32 ;  /* 0x000000ffff207224 */ /* 0x000fe400078e0a20 */
[----:B------:R-:W-:Y:S01]  /*1770*/  @!P0 IMAD.IADD R17, R17, 0x1, -R38 ;  /* 0x0000000111118824 */ /* 0x000fe200078e0a26 */
[----:B------:R-:W-:Y:S01]  /*1780*/  ISETP.GT.U32.AND P0, PT, R38, R24, PT ;  /* 0x000000182600720c */ /* 0x000fe20003f04070 */
[----:B------:R-:W-:-:S03]  /*1790*/  IMAD.HI.U32 R3, R4, R35, RZ ;  /* 0x0000002304037227 */ /* 0x000fc600078e00ff */
[C---:B------:R-:W-:Y:S01]  /*17a0*/  ISETP.GT.U32.AND P6, PT, R38.reuse, R17, PT ;  /* 0x000000112600720c */ /* 0x040fe20003fc4070 */
[--C-:B------:R-:W-:Y:S01]  /*17b0*/  @!P1 IMAD.IADD R11, R11, 0x1, -R38.reuse ;  /* 0x000000010b0b9824 */ /* 0x100fe200078e0a26 */
[----:B------:R-:W-:Y:S01]  /*17c0*/  ISETP.GT.U32.AND P1, PT, R38, R18, PT ;  /* 0x000000122600720c */ /* 0x000fe20003f24070 */
[--C-:B------:R-:W-:Y:S01]  /*17d0*/  @!P4 IMAD.IADD R14, R14, 0x1, -R38.reuse ;  /* 0x000000010e0ec824 */ /* 0x100fe200078e0a26 */
[----:B------:R-:W-:Y:S01]  /*17e0*/  ISETP.GT.U32.AND P4, PT, R38, R21, PT ;  /* 0x000000152600720c */ /* 0x000fe20003f84070 */
[--C-:B------:R-:W-:Y:S02]  /*17f0*/  @!P3 IMAD.IADD R20, R20, 0x1, -R38.reuse ;  /* 0x000000011414b824 */ /* 0x100fe400078e0a26 */
[C---:B------:R-:W-:Y:S01]  /*1800*/  IMAD R30, R38.reuse, R30, R39 ;  /* 0x0000001e261e7224 */ /* 0x040fe200078e0227 */
[C---:B------:R-:W-:Y:S01]  /*1810*/  ISETP.GT.U32.AND P3, PT, R38.reuse, R14, PT ;  /* 0x0000000e2600720c */ /* 0x040fe20003f64070 */
[----:B------:R-:W-:Y:S01]  /*1820*/  IMAD R31, R38, R31, R41 ;  /* 0x0000001f261f7224 */ /* 0x000fe200078e0229 */
[----:B------:R-:W-:Y:S01]  /*1830*/  IABS R39, R147 ;  /* 0x0000009300277213 */ /* 0x000fe20000000000 */
[--C-:B------:R-:W-:Y:S01]  /*1840*/  @!P0 IMAD.IADD R24, R24, 0x1, -R38.reuse ;  /* 0x0000000118188824 */ /* 0x100fe200078e0a26 */
[----:B------:R-:W-:Y:S01]  /*1850*/  IABS R41, R146 ;  /* 0x0000009200297213 */ /* 0x000fe20000000000 */
[--C-:B------:R-:W-:Y:S01]  /*1860*/  @!P2 IMAD.IADD R13, R13, 0x1, -R38.reuse ;  /* 0x000000010d0da824 */ /* 0x100fe200078e0a26 */
[----:B------:R-:W-:Y:S01]  /*1870*/  ISETP.GT.U32.AND P2, PT, R38, R20, PT ;  /* 0x000000142600720c */ /* 0x000fe20003f44070 */
[--C-:B------:R-:W-:Y:S01]  /*1880*/  @!P1 IMAD.IADD R18, R18, 0x1, -R38.reuse ;  /* 0x0000000112129824 */ /* 0x100fe200078e0a26 */
[C---:B------:R-:W-:Y:S01]  /*1890*/  ISETP.GT.U32.AND P1, PT, R38.reuse, R25, PT ;  /* 0x000000192600720c */ /* 0x040fe20003f24070 */
[--C-:B------:R-:W-:Y:S01]  /*18a0*/  @!P4 IMAD.IADD R21, R21, 0x1, -R38.reuse ;  /* 0x000000011515c824 */ /* 0x100fe200078e0a26 */
[----:B------:R-:W-:Y:S01]  /*18b0*/  ISETP.GT.U32.AND P4, PT, R38, R15, PT ;  /* 0x0000000f2600720c */ /* 0x000fe20003f84070 */
[--C-:B------:R-:W-:Y:S01]  /*18c0*/  @!P5 IMAD.IADD R16, R16, 0x1, -R38.reuse ;  /* 0x000000011010d824 */ /* 0x100fe200078e0a26 */
[C---:B------:R-:W-:Y:S01]  /*18d0*/  ISETP.GT.U32.AND P0, PT, R38.reuse, R18, PT ;  /* 0x000000122600720c */ /* 0x040fe20003f04070 */
[C---:B------:R-:W-:Y:S01]  /*18e0*/  IMAD R32, R38.reuse, R32, R43 ;  /* 0x0000002026207224 */ /* 0x040fe200078e022b */
[----:B------:R-:W-:Y:S01]  /*18f0*/  ISETP.GT.U32.AND P5, PT, R38, R23, PT ;  /* 0x000000172600720c */ /* 0x000fe20003fa4070 */
[----:B------:R-:W-:Y:S01]  /*1900*/  IMAD.MOV R3, RZ, RZ, -R3 ;  /* 0x000000ffff037224 */ /* 0x000fe200078e0a03 */
[----:B------:R-:W-:Y:S01]  /*1910*/  IABS R43, R145 ;  /* 0x00000091002b7213 */ /* 0x000fe20000000000 */
[----:B------:R-:W-:Y:S01]  /*1920*/  @!P3 IMAD.IADD R14, R14, 0x1, -R38 ;  /* 0x000000010e0eb824 */ /* 0x000fe200078e0a26 */
[----:B------:R-:W-:Y:S01]  /*1930*/  ISETP.GT.U32.AND P3, PT, R38, R21, PT ;  /* 0x000000152600720c */ /* 0x000fe20003f64070 */
[----:B------:R-:W-:-:S04]  /*1940*/  IMAD.HI.U32 R33, R4, R39, RZ ;  /* 0x0000002704217227 */ /* 0x000fc800078e00ff */
[--C-:B------:R-:W-:Y:S01]  /*1950*/  @!P1 IMAD.IADD R25, R25, 0x1, -R38.reuse ;  /* 0x0000000119199824 */ /* 0x100fe200078e0a26 */
[C---:B------:R-:W-:Y:S01]  /*1960*/  ISETP.GT.U32.AND P1, PT, R38.reuse, R19, PT ;  /* 0x000000132600720c */ /* 0x040fe20003f24070 */
[----:B------:R-:W-:Y:S01]  /*1970*/  @!P4 IMAD.IADD R15, R15, 0x1, -R38 ;  /* 0x000000010f0fc824 */ /* 0x000fe200078e0a26 */
[C---:B------:R-:W-:Y:S01]  /*1980*/  ISETP.GT.U32.AND P4, PT, R38.reuse, R22, PT ;  /* 0x000000162600720c */ /* 0x040fe20003f84070 */
[----:B------:R-:W-:Y:S02]  /*1990*/  IMAD R3, R38, R3, R35 ;  /* 0x0000000326037224 */ /* 0x000fe400078e0223 */
[----:B------:R-:W-:-:S04]  /*19a0*/  IMAD.HI.U32 R34, R4, R41, RZ ;  /* 0x0000002904227227 */ /* 0x000fc800078e00ff */
[----:B------:R-:W-:-:S04]  /*19b0*/  IMAD.HI.U32 R35, R4, R43, RZ ;  /* 0x0000002b04237227 */ /* 0x000fc800078e00ff */
[----:B------:R-:W-:Y:S01]  /*19c0*/  @!P1 IMAD.IADD R19, R19, 0x1, -R38 ;  /* 0x0000000113139824 */ /* 0x000fe200078e0a26 */
[----:B------:R-:W-:Y:S01]  /*19d0*/  ISETP.GT.U32.AND P1, PT, R38, R26, PT ;  /* 0x0000001a2600720c */ /* 0x000fe20003f24070 */
[----:B------:R-:W-:-:S04]  /*19e0*/  IMAD.HI.U32 R4, R4, R45, RZ ;  /* 0x0000002d04047227 */ /* 0x000fc800078e00ff */
[----:B------:R-:W-:Y:S02]  /*19f0*/  IMAD.MOV R33, RZ, RZ, -R33 ;  /* 0x000000ffff217224 */ /* 0x000fe400078e0a21 */
[----:B------:R-:W-:Y:S02]  /*1a00*/  IMAD.MOV R34, RZ, RZ, -R34 ;  /* 0x000000ffff227224 */ /* 0x000fe400078e0a22 */
[----:B------:R-:W-:Y:S02]  /*1a10*/  IMAD.MOV R40, RZ, RZ, -R4 ;  /* 0x000000ffff287224 */ /* 0x000fe400078e0a04 */
[C---:B------:R-:W-:Y:S02]  /*1a20*/  IMAD R4, R38.reuse, R33, R39 ;  /* 0x0000002126047224 */ /* 0x040fe400078e0227 */
[C---:B------:R-:W-:Y:S01]  /*1a30*/  IMAD R33, R38.reuse, R34, R41 ;  /* 0x0000002226217224 */ /* 0x040fe200078e0229 */
[----:B------:R-:W0:Y:S01]  /*1a40*/  LDS R39, [UR9] ;  /* 0x00000009ff277984 */ /* 0x000e220008000800 */
[--C-:B------:R-:W-:Y:S01]  /*1a50*/  @!P6 IMAD.IADD R17, R17, 0x1, -R38.reuse ;  /* 0x000000011111e824 */ /* 0x100fe200078e0a26 */
[----:B------:R-:W-:Y:S01]  /*1a60*/  ISETP.GT.U32.AND P6, PT, R38, R24, PT ;  /* 0x000000182600720c */ /* 0x000fe20003fc4070 */
[--C-:B------:R-:W-:Y:S01]  /*1a70*/  @!P0 IMAD.IADD R18, R18, 0x1, -R38.reuse ;  /* 0x0000000112128824 */ /* 0x100fe200078e0a26 */
[----:B------:R-:W-:Y:S01]  /*1a80*/  ISETP.GT.U32.AND P0, PT, R38, R25, PT ;  /* 0x000000192600720c */ /* 0x000fe20003f04070 */
[--C-:B------:R-:W-:Y:S01]  /*1a90*/  @!P2 IMAD.IADD R20, R20, 0x1, -R38.reuse ;  /* 0x000000011414a824 */ /* 0x100fe200078e0a26 */
[C---:B------:R-:W-:Y:S01]  /*1aa0*/  ISETP.GT.U32.AND P2, PT, R38.reuse, R27, PT ;  /* 0x0000001b2600720c */ /* 0x040fe20003f44070 */
[--C-:B------:R-:W-:Y:S01]  /*1ab0*/  @!P5 IMAD.IADD R23, R23, 0x1, -R38.reuse ;  /* 0x000000011717d824 */ /* 0x100fe200078e0a26 */
[C---:B------:R-:W-:Y:S01]  /*1ac0*/  ISETP.GT.U32.AND P5, PT, R38.reuse, R31, PT ;  /* 0x0000001f2600720c */ /* 0x040fe20003fa4070 */
[--C-:B------:R-:W-:Y:S01]  /*1ad0*/  @!P3 IMAD.IADD R21, R21, 0x1, -R38.reuse ;  /* 0x000000011515b824 */ /* 0x100fe200078e0a26 */
[----:B------:R-:W-:Y:S01]  /*1ae0*/  ISETP.GT.U32.AND P3, PT, R38, R3, PT ;  /* 0x000000032600720c */ /* 0x000fe20003f64070 */
[--C-:B------:R-:W-:Y:S01]  /*1af0*/  @!P4 IMAD.IADD R22, R22, 0x1, -R38.reuse ;  /* 0x000000011616c824 */ /* 0x100fe200078e0a26 */
[----:B------:R-:W-:Y:S01]  /*1b00*/  ISETP.GT.U32.AND P4, PT, R38, R30, PT ;  /* 0x0000001e2600720c */ /* 0x000fe20003f84070 */
[----:B------:R-:W-:Y:S01]  /*1b10*/  @!P1 IMAD.IADD R26, R26, 0x1, -R38 ;  /* 0x000000011a1a9824 */ /* 0x000fe200078e0a26 */
[----:B------:R-:W-:Y:S01]  /*1b20*/  ISETP.GT.U32.AND P1, PT, R38, R33, PT ;  /* 0x000000212600720c */ /* 0x000fe20003f24070 */
[----:B------:R-:W-:-:S02]  /*1b30*/  IMAD.MOV R35, RZ, RZ, -R35 ;  /* 0x000000ffff237224 */ /* 0x000fc400078e0a23 */
[--C-:B------:R-:W-:Y:S01]  /*1b40*/  @!P6 IMAD.IADD R24, R24, 0x1, -R38.reuse ;  /* 0x000000011818e824 */ /* 0x100fe200078e0a26 */
[C---:B------:R-:W-:Y:S01]  /*1b50*/  ISETP.GT.U32.AND P6, PT, R38.reuse, R32, PT ;  /* 0x000000202600720c */ /* 0x040fe20003fc4070 */
[C---:B------:R-:W-:Y:S02]  /*1b60*/  IMAD R34, R38.reuse, R35, R43 ;  /* 0x0000002326227224 */ /* 0x040fe400078e022b */
[C---:B------:R-:W-:Y:S02]  /*1b70*/  IMAD R35, R38.reuse, R40, R45 ;  /* 0x0000002826237224 */ /* 0x040fe400078e022d */
[--C-:B------:R-:W-:Y:S01]  /*1b80*/  @!P0 IMAD.IADD R25, R25, 0x1, -R38.reuse ;  /* 0x0000000119198824 */ /* 0x100fe200078e0a26 */
[C---:B------:R-:W-:Y:S01]  /*1b90*/  ISETP.GT.U32.AND P0, PT, R38.reuse, R4, PT ;  /* 0x000000042600720c */ /* 0x040fe20003f04070 */
[--C-:B------:R-:W-:Y:S01]  /*1ba0*/  @!P2 IMAD.IADD R27, R27, 0x1, -R38.reuse ;  /* 0x000000011b1ba824 */ /* 0x100fe200078e0a26 */
[----:B------:R-:W-:Y:S01]  /*1bb0*/  ISETP.GT.U32.AND P2, PT, R38, R34, PT ;  /* 0x000000222600720c */ /* 0x000fe20003f44070 */
[----:B------:R-:W-:-:S02]  /*1bc0*/  @!P5 IMAD.IADD R31, R31, 0x1, -R38 ;  /* 0x000000011f1fd824 */ /* 0x000fc400078e0a26 */
[--C-:B------:R-:W-:Y:S01]  /*1bd0*/  @!P3 IMAD.IADD R3, R3, 0x1, -R38.reuse ;  /* 0x000000010303b824 */ /* 0x100fe200078e0a26 */
[----:B------:R-:W-:Y:S01]  /*1be0*/  ISETP.GT.U32.AND P3, PT, R38, R35, PT ;  /* 0x000000232600720c */ /* 0x000fe20003f64070 */
[--C-:B------:R-:W-:Y:S01]  /*1bf0*/  @!P4 IMAD.IADD R30, R30, 0x1, -R38.reuse ;  /* 0x000000011e1ec824 */ /* 0x100fe200078e0a26 */
[C---:B------:R-:W-:Y:S01]  /*1c00*/  ISETP.GT.U32.AND P4, PT, R38.reuse, R26, PT ;  /* 0x0000001a2600720c */ /* 0x040fe20003f84070 */
[--C-:B------:R-:W-:Y:S01]  /*1c10*/  @!P1 IMAD.IADD R33, R33, 0x1, -R38.reuse ;  /* 0x0000000121219824 */ /* 0x100fe200078e0a26 */
[----:B------:R-:W-:Y:S01]  /*1c20*/  ISETP.GT.U32.AND P5, PT, R38, R27, PT ;  /* 0x0000001b2600720c */ /* 0x000fe20003fa4070 */
[--C-:B------:R-:W-:Y:S01]  /*1c30*/  @!P6 IMAD.IADD R32, R32, 0x1, -R38.reuse ;  /* 0x000000012020e824 */ /* 0x100fe200078e0a26 */
[----:B------:R-:W-:Y:S01]  /*1c40*/  ISETP.GT.U32.AND P1, PT, R38, R31, PT ;  /* 0x0000001f2600720c */ /* 0x000fe20003f24070 */
[--C-:B------:R-:W-:Y:S01]  /*1c50*/  @!P0 IMAD.IADD R4, R4, 0x1, -R38.reuse ;  /* 0x0000000104048824 */ /* 0x100fe200078e0a26 */
[----:B------:R-:W-:Y:S01]  /*1c60*/  ISETP.GT.U32.AND P6, PT, R38, R3, PT ;  /* 0x000000032600720c */ /* 0x000fe20003fc4070 */
[----:B------:R-:W-:Y:S01]  /*1c70*/  @!P2 IMAD.IADD R34, R34, 0x1, -R38 ;  /* 0x000000012222a824 */ /* 0x000fe200078e0a26 */
[----:B------:R-:W-:Y:S01]  /*1c80*/  ISETP.GE.AND P2, PT, R0, RZ, PT ;  /* 0x000000ff0000720c */ /* 0x000fe20003f46270 */
[----:B------:R-:W-:Y:S01]  /*1c90*/  IMAD.MOV.U32 R40, RZ, RZ, R2 ;  /* 0x000000ffff287224 */ /* 0x000fe200078e0002 */
[C---:B------:R-:W-:Y:S01]  /*1ca0*/  ISETP.GT.U32.AND P0, PT, R38.reuse, R30, PT ;  /* 0x0000001e2600720c */ /* 0x040fe20003f04070 */
[--C-:B------:R-:W-:Y:S01]  /*1cb0*/  @!P3 IMAD.IADD R35, R35, 0x1, -R38.reuse ;  /* 0x000000012323b824 */ /* 0x100fe200078e0a26 */
[----:B------:R-:W-:Y:S01]  /*1cc0*/  ISETP.GT.U32.AND P3, PT, R38, R32, PT ;  /* 0x000000202600720c */ /* 0x000fe20003f64070 */
[--C-:B------:R-:W-:Y:S01]  /*1cd0*/  @!P4 IMAD.IADD R26, R26, 0x1, -R38.reuse ;  /* 0x000000011a1ac824 */ /* 0x100fe200078e0a26 */
[C---:B------:R-:W-:Y:S01]  /*1ce0*/  ISETP.GT.U32.AND P4, PT, R38.reuse, R4, PT ;  /* 0x000000042600720c */ /* 0x040fe20003f84070 */
[--C-:B------:R-:W-:Y:S01]  /*1cf0*/  @!P5 IMAD.IADD R27, R27, 0x1, -R38.reuse ;  /* 0x000000011b1bd824 */ /* 0x100fe200078e0a26 */
[----:B------:R-:W-:Y:S01]  /*1d00*/  ISETP.GT.U32.AND P5, PT, R38, R33, PT ;  /* 0x000000212600720c */ /* 0x000fe20003fa4070 */
[--C-:B------:R-:W-:Y:S01]  /*1d10*/  @!P1 IMAD.IADD R31, R31, 0x1, -R38.reuse ;  /* 0x000000011f1f9824 */ /* 0x100fe200078e0a26 */
[----:B------:R-:W-:Y:S01]  /*1d20*/  ISETP.NE.AND P1, PT, R28, RZ, PT ;  /* 0x000000ff1c00720c */ /* 0x000fe20003f25270 */
[----:B------:R-:W-:Y:S01]  /*1d30*/  @!P6 IMAD.IADD R3, R3, 0x1, -R38 ;  /* 0x000000010303e824 */ /* 0x000fe200078e0a26 */
[----:B------:R-:W-:Y:S01]  /*1d40*/  ISETP.GT.U32.AND P6, PT, R38, R34, PT ;  /* 0x000000222600720c */ /* 0x000fe20003fc4070 */
[----:B------:R-:W-:Y:S01]  /*1d50*/  @!P2 IMAD.MOV R40, RZ, RZ, -R40 ;  /* 0x000000ffff28a224 */ /* 0x000fe200078e0a28 */
[----:B------:R-:W-:Y:S01]  /*1d60*/  ISETP.GE.AND P2, PT, R97, RZ, PT ;  /* 0x000000ff6100720c */ /* 0x000fe20003f46270 */
[--C-:B------:R-:W-:Y:S01]  /*1d70*/  @!P0 IMAD.IADD R30, R30, 0x1, -R38.reuse ;  /* 0x000000011e1e8824 */ /* 0x100fe200078e0a26 */
[----:B------:R-:W-:Y:S01]  /*1d80*/  ISETP.GT.U32.AND P0, PT, R38, R35, PT ;  /* 0x000000232600720c */ /* 0x000fe20003f04070 */
[--C-:B------:R-:W-:Y:S01]  /*1d90*/  @!P3 IMAD.IADD R32, R32, 0x1, -R38.reuse ;  /* 0x000000012020b824 */ /* 0x100fe200078e0a26 */
[----:B------:R-:W-:Y:S01]  /*1da0*/  ISETP.GE.AND P3, PT, R171, RZ, PT ;  /* 0x000000ffab00720c */ /* 0x000fe20003f66270 */
[--C-:B------:R-:W-:Y:S01]  /*1db0*/  @!P4 IMAD.IADD R4, R4, 0x1, -R38.reuse ;  /* 0x000000010404c824 */ /* 0x100fe200078e0a26 */
[----:B------:R-:W-:Y:S01]  /*1dc0*/  ISETP.GE.AND P4, PT, R95, RZ, PT ;  /* 0x000000ff5f00720c */ /* 0x000fe20003f86270 */
[--C-:B------:R-:W-:Y:S01]  /*1dd0*/  @!P5 IMAD.IADD R33, R33, 0x1, -R38.reuse ;  /* 0x000000012121d824 */ /* 0x100fe200078e0a26 */
[----:B------:R-:W-:Y:S01]  /*1de0*/  ISETP.GE.AND P5, PT, R172, RZ, PT ;  /* 0x000000ffac00720c */ /* 0x000fe20003fa6270 */
[----:B------:R-:W-:Y:S01]  /*1df0*/  IMAD.SHL.U32 R37, R106, 0x200000, RZ ;  /* 0x002000006a257824 */ /* 0x000fe200078e00ff */
[----:B------:R-:W-:Y:S01]  /*1e00*/  @!P1 LOP3.LUT R40, RZ, R28, RZ, 0x33, !PT ;  /* 0x0000001cff289212 */ /* 0x000fe200078e33ff */
[--C-:B------:R-:W-:Y:S01]  /*1e10*/  @!P6 IMAD.IADD R34, R34, 0x1, -R38.reuse ;  /* 0x000000012222e824 */ /* 0x100fe200078e0a26 */
[----:B------:R-:W-:Y:S01]  /*1e20*/  ISETP.GE.AND P1, PT, R170, RZ, PT ;  /* 0x000000ffaa00720c */ /* 0x000fe20003f26270 */
[----:B------:R-:W-:Y:S01]  /*1e30*/  @!P2 IMAD.MOV R5, RZ, RZ, -R5 ;  /* 0x000000ffff05a224 */ /* 0x000fe200078e0a05 */
[----:B------:R-:W-:Y:S01]  /*1e40*/  ISETP.GE.AND P2, PT, R169, RZ, PT ;  /* 0x000000ffa900720c */ /* 0x000fe20003f46270 */
[----:B------:R-:W-:Y:S01]  /*1e50*/  @!P0 IMAD.IADD R35, R35, 0x1, -R38 ;  /* 0x0000000123238824 */ /* 0x000fe200078e0a26 */
[----:B------:R-:W-:Y:S01]  /*1e60*/  ISETP.GE.AND P6, PT, R96, RZ, PT ;  /* 0x000000ff6000720c */ /* 0x000fe20003fc6270 */
[----:B------:R-:W-:Y:S01]  /*1e70*/  @!P3 IMAD.MOV R9, RZ, RZ, -R9 ;  /* 0x000000ffff09b224 */ /* 0x000fe200078e0a09 */
[----:B------:R-:W-:Y:S01]  /*1e80*/  ISETP.GE.AND P3, PT, R166, RZ, PT ;  /* 0x000000ffa600720c */ /* 0x000fe20003f66270 */
[----:B------:R-:W-:Y:S01]  /*1e90*/  @!P4 IMAD.MOV R7, RZ, RZ, -R7 ;  /* 0x000000ffff07c224 */ /* 0x000fe200078e0a07 */
[----:B------:R-:W-:Y:S01]  /*1ea0*/  ISETP.GE.AND P4, PT, R168, RZ, PT ;  /* 0x000000ffa800720c */ /* 0x000fe20003f86270 */
[----:B------:R-:W-:Y:S01]  /*1eb0*/  @!P5 IMAD.MOV R8, RZ, RZ, -R8 ;  /* 0x000000ffff08d224 */ /* 0x000fe200078e0a08 */
[----:B------:R-:W-:Y:S01]  /*1ec0*/  ISETP.GE.AND P5, PT, R167, RZ, PT ;  /* 0x000000ffa700720c */ /* 0x000fe20003fa6270 */
[----:B------:R-:W-:Y:S01]  /*1ed0*/  IMAD R83, R40, R89, RZ ;  /* 0x0000005928537224 */ /* 0x000fe200078e02ff */
[----:B------:R-:W-:Y:S01]  /*1ee0*/  LOP3.LUT R37, R37, 0x600000, RZ, 0xc0, !PT ;  /* 0x0060000025257812 */ /* 0x000fe200078ec0ff */
[----:B------:R-:W-:Y:S01]  /*1ef0*/  @!P1 IMAD.MOV R10, RZ, RZ, -R10 ;  /* 0x000000ffff0a9224 */ /* 0x000fe200078e0a0a */
[----:B------:R-:W-:Y:S01]  /*1f00*/  ISETP.GE.AND P1, PT, R165, RZ, PT ;  /* 0x000000ffa500720c */ /* 0x000fe20003f26270 */
        /* <DEDUP_REMOVED lines=9> */
[----:B------:R-:W-:-:S02]  /*1fa0*/  ISETP.GE.AND P5, PT, R162, RZ, PT ;  /* 0x000000ffa200720c */ /* 0x000fc40003fa6270 */
[----:B------:R-:W-:Y:S01]  /*1fb0*/  R2UR UR10, R37 ;  /* 0x00000000250a72ca */ /* 0x000fe200000e0000 */
[----:B------:R-:W-:Y:S01]  /*1fc0*/  @!P1 IMAD.MOV R15, RZ, RZ, -R15 ;  /* 0x000000ffff0f9224 */ /* 0x000fe200078e0a0f */
[----:B------:R-:W-:Y:S01]  /*1fd0*/  ISETP.GE.AND P1, PT, R160, RZ, PT ;  /* 0x000000ffa000720c */ /* 0x000fe20003f26270 */
[----:B------:R-:W-:Y:S01]  /*1fe0*/  @!P2 IMAD.MOV R16, RZ, RZ, -R16 ;  /* 0x000000ffff10a224 */ /* 0x000fe200078e0a10 */
[----:B------:R-:W-:Y:S01]  /*1ff0*/  ISETP.GE.AND P2, PT, R159, RZ, PT ;  /* 0x000000ff9f00720c */ /* 0x000fe20003f46270 */
[----:B------:R-:W-:Y:S01]  /*2000*/  @!P6 IMAD.MOV R36, RZ, RZ, -R36 ;  /* 0x000000ffff24e224 */ /* 0x000fe200078e0a24 */
[----:B0-----:R-:W-:Y:S01]  /*2010*/  R2UR UR8, R39 ;  /* 0x00000000270872ca */ /* 0x001fe200000e0000 */
[----:B------:R-:W-:Y:S01]  /*2020*/  @!P3 IMAD.MOV R19, RZ, RZ, -R19 ;  /* 0x000000ffff13b224 */ /* 0x000fe200078e0a13 */
[----:B------:R-:W-:Y:S01]  /*2030*/  ISETP.GE.AND P3, PT, R156, RZ, PT ;  /* 0x000000ff9c00720c */ /* 0x000fe20003f66270 */
[----:B------:R-:W-:Y:S01]  /*2040*/  @!P4 IMAD.MOV R17, RZ, RZ, -R17 ;  /* 0x000000ffff11c224 */ /* 0x000fe200078e0a11 */
[----:B------:R-:W-:Y:S01]  /*2050*/  ISETP.GE.AND P4, PT, R158, RZ, PT ;  /* 0x000000ff9e00720c */ /* 0x000fe20003f86270 */
[----:B------:R-:W-:Y:S01]  /*2060*/  @!P5 IMAD.MOV R18, RZ, RZ, -R18 ;  /* 0x000000ffff12d224 */ /* 0x000fe200078e0a12 */
[----:B------:R-:W-:-:S02]  /*2070*/  ISETP.GE.AND P5, PT, R157, RZ, PT ;  /* 0x000000ff9d00720c */ /* 0x000fc40003fa6270 */
[----:B------:R-:W-:Y:S01]  /*2080*/  ISETP.NE.AND P0, PT, R29, RZ, PT ;  /* 0x000000ff1d00720c */ /* 0x000fe20003f05270 */
[----:B------:R-:W-:Y:S01]  /*2090*/  @!P1 IMAD.MOV R20, RZ, RZ, -R20 ;  /* 0x000000ffff149224 */ /* 0x000fe200078e0a14 */
[----:B------:R-:W-:Y:S01]  /*20a0*/  BAR.SYNC.DEFER_BLOCKING 0x0 ;  /* 0x0000000000007b1d */ /* 0x000fe20000010000 */
[----:B------:R-:W-:Y:S01]  /*20b0*/  ISETP.GE.AND P1, PT, R155, RZ, PT ;  /* 0x000000ff9b00720c */ /* 0x000fe20003f26270 */
[----:B------:R-:W-:Y:S01]  /*20c0*/  @!P2 IMAD.MOV R21, RZ, RZ, -R21 ;  /* 0x000000ffff15a224 */ /* 0x000fe200078e0a15 */
[----:B------:R-:W-:Y:S01]  /*20d0*/  ISETP.GE.AND P2, PT, R154, RZ, PT ;  /* 0x000000ff9a00720c */ /* 0x000fe20003f46270 */
[----:B------:R-:W-:Y:S01]  /*20e0*/  UIADD3 UR10, UPT, UPT, UR8, UR10, URZ ;  /* 0x0000000a080a7290 */ /* 0x000fe2000fffe0ff */
[----:B------:R-:W-:Y:S01]  /*20f0*/  @!P3 IMAD.MOV R24, RZ, RZ, -R24 ;  /* 0x000000ffff18b224 */ /* 0x000fe200078e0a18 */
[----:B------:R-:W-:Y:S01]  /*2100*/  ISETP.GE.AND P3, PT, R151, RZ, PT ;  /* 0x000000ff9700720c */ /* 0x000fe20003f66270 */
[----:B------:R-:W-:Y:S01]  /*2110*/  @!P4 IMAD.MOV R22, RZ, RZ, -R22 ;  /* 0x000000ffff16c224 */ /* 0x000fe200078e0a16 */
[----:B------:R-:W-:Y:S01]  /*2120*/  ISETP.GE.AND P4, PT, R153, RZ, PT ;  /* 0x000000ff9900720c */ /* 0x000fe20003f86270 */
[----:B------:R-:W-:Y:S01]  /*2130*/  @!P5 IMAD.MOV R23, RZ, RZ, -R23 ;  /* 0x000000ffff17d224 */ /* 0x000fe200078e0a17 */
[----:B------:R-:W-:-:S02]  /*2140*/  ISETP.GE.AND P5, PT, R152, RZ, PT ;  /* 0x000000ff9800720c */ /* 0x000fc40003fa6270 */
[----:B------:R-:W-:Y:S02]  /*2150*/  LOP3.LUT R2, RZ, R29, RZ, 0x33, !PT ;  /* 0x0000001dff027212 */ /* 0x000fe400078e33ff */
[----:B------:R-:W-:Y:S01]  /*2160*/  @!P1 IMAD.MOV R25, RZ, RZ, -R25 ;  /* 0x000000ffff199224 */ /* 0x000fe200078e0a19 */
[----:B------:R-:W-:Y:S01]  /*2170*/  ISETP.GE.AND P1, PT, R150, RZ, PT ;  /* 0x000000ff9600720c */ /* 0x000fe20003f26270 */
[----:B------:R-:W-:Y:S01]  /*2180*/  @!P2 IMAD.MOV R26, RZ, RZ, -R26 ;  /* 0x000000ffff1aa224 */ /* 0x000fe200078e0a1a */
[----:B------:R-:W-:Y:S02]  /*2190*/  ISETP.GE.AND P2, PT, R149, RZ, PT ;  /* 0x000000ff9500720c */ /* 0x000fe40003f46270 */
[----:B------:R-:W-:Y:S01]  /*21a0*/  @!P3 IMAD.MOV R30, RZ, RZ, -R30 ;  /* 0x000000ffff1eb224 */ /* 0x000fe200078e0a1e */
[----:B------:R-:W-:Y:S01]  /*21b0*/  ISETP.GE.AND P3, PT, R145, RZ, PT ;  /* 0x000000ff9100720c */ /* 0x000fe20003f66270 */
[----:B------:R-:W-:Y:S01]  /*21c0*/  @!P4 IMAD.MOV R27, RZ, RZ, -R27 ;  /* 0x000000ffff1bc224 */ /* 0x000fe200078e0a1b */
[----:B------:R-:W-:Y:S01]  /*21d0*/  ISETP.GE.AND P4, PT, R147, RZ, PT ;  /* 0x000000ff9300720c */ /* 0x000fe20003f86270 */
[----:B------:R-:W-:Y:S01]  /*21e0*/  @!P5 IMAD.MOV R3, RZ, RZ, -R3 ;  /* 0x000000ffff03d224 */ /* 0x000fe200078e0a03 */
[----:B------:R-:W-:-:S02]  /*21f0*/  ISETP.GE.AND P5, PT, R146, RZ, PT ;  /* 0x000000ff9200720c */ /* 0x000fc40003fa6270 */
[----:B------:R-:W-:Y:S02]  /*2200*/  SEL R28, R2, R5, !P0 ;  /* 0x00000005021c7207 */ /* 0x000fe40004000000 */
[----:B------:R-:W-:Y:S01]  /*2210*/  @!P1 IMAD.MOV R31, RZ, RZ, -R31 ;  /* 0x000000ffff1f9224 */ /* 0x000fe200078e0a1f */
[----:B------:R-:W-:Y:S01]  /*2220*/  ISETP.GE.AND P1, PT, R144, RZ, PT ;  /* 0x000000ff9000720c */ /* 0x000fe20003f26270 */
[----:B------:R-:W-:Y:S01]  /*2230*/  @!P2 IMAD.MOV R32, RZ, RZ, -R32 ;  /* 0x000000ffff20a224 */ /* 0x000fe200078e0a20 */
[C---:B------:R-:W-:Y:S02]  /*2240*/  SEL R29, R2.reuse, R6, !P0 ;  /* 0x00000006021d7207 */ /* 0x040fe40004000000 */
[----:B------:R-:W-:Y:S01]  /*2250*/  @!P3 IMAD.MOV R34, RZ, RZ, -R34 ;  /* 0x000000ffff22b224 */ /* 0x000fe200078e0a22 */
[C---:B------:R-:W-:Y:S01]  /*2260*/  SEL R37, R2.reuse, R7, !P0 ;  /* 0x0000000702257207 */ /* 0x040fe20004000000 */
[----:B------:R-:W-:Y:S01]  /*2270*/  @!P4 IMAD.MOV R4, RZ, RZ, -R4 ;  /* 0x000000ffff04c224 */ /* 0x000fe200078e0a04 */
[C---:B------:R-:W-:Y:S01]  /*2280*/  SEL R38, R2.reuse, R8, !P0 ;  /* 0x0000000802267207 */ /* 0x040fe20004000000 */
[----:B------:R-:W-:Y:S01]  /*2290*/  @!P5 IMAD.MOV R33, RZ, RZ, -R33 ;  /* 0x000000ffff21d224 */ /* 0x000fe200078e0a21 */
[----:B------:R-:W-:-:S02]  /*22a0*/  SEL R39, R2, R9, !P0 ;  /* 0x0000000902277207 */ /* 0x000fc40004000000 */
[C---:B------:R-:W-:Y:S02]  /*22b0*/  SEL R41, R2.reuse, R10, !P0 ;  /* 0x0000000a02297207 */ /* 0x040fe40004000000 */
[----:B------:R-:W-:Y:S01]  /*22c0*/  @!P1 IMAD.MOV R35, RZ, RZ, -R35 ;  /* 0x000000ffff239224 */ /* 0x000fe200078e0a23 */
[C---:B------:R-:W-:Y:S02]  /*22d0*/  SEL R42, R2.reuse, R11, !P0 ;  /* 0x0000000b022a7207 */ /* 0x040fe40004000000 */
[C---:B------:R-:W-:Y:S02]  /*22e0*/  SEL R12, R2.reuse, R12, !P0 ;  /* 0x0000000c020c7207 */ /* 0x040fe40004000000 */
[C---:B------:R-:W-:Y:S02]  /*22f0*/  SEL R43, R2.reuse, R13, !P0 ;  /* 0x0000000d022b7207 */ /* 0x040fe40004000000 */
[C---:B------:R-:W-:Y:S02]  /*2300*/  SEL R14, R2.reuse, R14, !P0 ;  /* 0x0000000e020e7207 */ /* 0x040fe40004000000 */
[----:B------:R-:W-:-:S02]  /*2310*/  SEL R44, R2, R15, !P0 ;  /* 0x0000000f022c7207 */ /* 0x000fc40004000000 */
[C---:B------:R-:W-:Y:S02]  /*2320*/  SEL R16, R2.reuse, R16, !P0 ;  /* 0x0000001002107207 */ /* 0x040fe40004000000 */
        /* <DEDUP_REMOVED lines=19> */
[----:B------:R-:W-:Y:S02]  /*2460*/  SEL R36, R2, R36, !P0 ;  /* 0x0000002402247207 */ /* 0x000fe40004000000 */
[----:B------:R-:W-:Y:S01]  /*2470*/  LOP3.LUT P1, RZ, R98, 0x7f, RZ, 0xc0, !PT ;  /* 0x0000007f62ff7812 */ /* 0x000fe2000782c0ff */
[----:B---3--:R-:W-:-:S12]  /*2480*/  BRA.U UP0, `(.L_x_5) ;  /* 0x0000000100187547 */ /* 0x008fd8000b800000 */
[----:B------:R-:W-:Y:S01]  /*2490*/  ELECT P0, URZ, PT ;  /* 0x0000000000ff782f */ /* 0x000fe20003800000 */
[----:B------:R-:W-:Y:S01]  /*24a0*/  IMAD.MOV.U32 R2, RZ, RZ, 0x1 ;  /* 0x00000001ff027424 */ /* 0x000fe200078e00ff */
[----:B------:R-:W-:Y:S01]  /*24b0*/  UMOV UR4, 0x40 ;  /* 0x0000004000047882 */ /* 0x000fe20000000000 */
[----:B------:R-:W-:Y:S01]  /*24c0*/  UVIRTCOUNT.DEALLOC.SMPOOL 0x80 ;  /* 0x000000800000784c */ /* 0x000fe20000000000 */
[----:B------:R-:W-:-:S09]  /*24d0*/  ULEA UR4, UR5, UR4, 0x18 ;  /* 0x0000000405047291 */ /* 0x000fd2000f8ec0ff */
[----:B------:R0:W-:Y:S03]  /*24e0*/  @P0 STS.U8 [UR4], R2 ;  /* 0x00000002ff000988 */ /* 0x0001e60008000004 */
.L_x_5:
[----:B------:R-:W-:Y:S01]  /*24f0*/  STTM.16dp32bit_t0_t15.x32 tmem[UR10], RZ ;  /* 0x000000ff000079ed */ /* 0x000fe20008a8000a */
[----:B------:R-:W-:Y:S01]  /*2500*/  STTM.16dp32bit_t16_t31.x32 tmem[UR10+0x20], RZ ;  /* 0x000020ff000079ed */ /* 0x000fe20008aa000a */
[----:B------:R-:W1:Y:S02]  /*2510*/  FENCE.VIEW.ASYNC.T ;  /* 0x00000000000073c6 */ /* 0x000e640000000200 */
[----:B-1----:R-:W-:Y:S01]  /*2520*/  VOTEU.ALL UP1, P1 ;  /* 0x0000000000ff7886 */ /* 0x002fe20000820000 */
[----:B------:R-:W-:Y:S01]  /*2530*/  VOTEU.ALL UP2, P1 ;  /* 0x0000000000ff7886 */ /* 0x000fe20000840000 */
[----:B------:R-:W-:Y:S01]  /*2540*/  IMAD R107, R138, 0x4, R103 ;  /* 0x000000048a6b7824 */ /* 0x000fe200078e0267 */
[----:B------:R-:W-:Y:S01]  /*2550*/  ISETP.GT.AND P0, PT, R174, 0x3f, PT ;  /* 0x0000003fae00780c */ /* 0x000fe20003f04270 */
[----:B------:R-:W-:Y:S01]  /*2560*/  IMAD.SHL.U32 R82, R83, 0x2, RZ ;  /* 0x0000000253527824 */ /* 0x000fe200078e00ff */
[----:B------:R-:W-:-:S04]  /*2570*/  @!UP1 UIADD3 UR4, UPT, UPT, -UR6, 0x100000, URZ ;  /* 0x0010000006049890 */ /* 0x000fc8000fffe1ff */
[----:B------:R-:W-:Y:S02]  /*2580*/  @!UP1 USHF.L.U32 UR5, UR4, 0xb, URZ ;  /* 0x0000000b04059899 */ /* 0x000fe400080006ff */
[----:B------:R-:W-:Y:S01]  /*2590*/  @!UP1 USHF.L.U32 UR4, UR4, 0x1, URZ ;  /* 0x0000000104049899 */ /* 0x000fe200080006ff */
[----:B------:R-:W-:Y:S01]  /*25a0*/  BAR.SYNC.DEFER_BLOCKING 0x0 ;  /* 0x0000000000007b1d */ /* 0x000fe20000010000 */
[----:B------:R-:W-:Y:S01]  /*25b0*/  IMAD R111, R138, 0x2, R107 ;  /* 0x000000028a6f7824 */ /* 0x000fe200078e026b */
[----:B------:R-:W-:Y:S02]  /*25c0*/  ISETP.LT.AND P2, PT, R175, R88, P0 ;  /* 0x00000058af00720c */ /* 0x000fe40000741270 */
[----:B------:R-:W-:Y:S01]  /*25d0*/  IADD3 R80, P3, PT, R82, UR12, RZ ;  /* 0x0000000c52507c10 */ /* 0x000fe2000ff7e0ff */
[----:B------:R-:W-:-:S03]  /*25e0*/  IMAD R115, R138, 0x2, R111 ;  /* 0x000000028a737824 */ /* 0x000fc600078e026f */
[----:B------:R-:W-:Y:S01]  /*25f0*/  LEA.HI.X.SX32 R102, R83, UR13, 0x1, P3 ;  /* 0x0000000d53667c11 */ /* 0x000fe200098f0eff */
[----:B------:R-:W-:Y:S01]  /*2600*/  IMAD R81, R138, 0x2, R115 ;  /* 0x000000028a517824 */ /* 0x000fe200078e0273 */
[----:B0-----:R-:W-:-:S03]  /*2610*/  LEA R2, P3, R117, R80, 0x1 ;  /* 0x0000005075027211 */ /* 0x001fc600078608ff */
[C---:B------:R-:W-:Y:S01]  /*2620*/  IMAD R9, R138.reuse, 0x2, R81 ;  /* 0x000000028a097824 */ /* 0x040fe200078e0251 */
[----:B------:R-:W-:Y:S01]  /*2630*/  LEA.HI.X.SX32 R3, R117, R102, 0x1, P3 ;  /* 0x0000006675037211 */ /* 0x000fe200018f0eff */
[----:B------:R-:W0:Y:S02]  /*2640*/  FENCE.VIEW.ASYNC.S ;  /* 0x00000000000073c6 */ /* 0x000e240000000000 */
[----:B0-----:R0:W1:Y:S02]  /*2650*/  @!UP2 SYNCS.EXCH.64 URZ, [UR11], UR4 ;  /* 0x000000040bffa5b2 */ /* 0x0010640008000100 */
[----:B-1----:R-:W-:Y:S01]  /*2660*/  BAR.SYNC.DEFER_BLOCKING 0x0 ;  /* 0x0000000000007b1d */ /* 0x002fe20000010000 */
[----:B------:R-:W-:Y:S01]  /*2670*/  IMAD R11, R138, 0x2, R9 ;  /* 0x000000028a0b7824 */ /* 0x000fe200078e0209 */
[----:B------:R-:W-:-:S03]  /*2680*/  ISETP.LT.AND P4, PT, R177, R88, P0 ;  /* 0x00000058b100720c */ /* 0x000fc60000781270 */
[----:B------:R-:W-:-:S04]  /*2690*/  IMAD R65, R138, 0x2, R11 ;  /* 0x000000028a417824 */ /* 0x000fc800078e020b */
[C---:B------:R-:W-:Y:S01]  /*26a0*/  IMAD R13, R138.reuse, 0x4, R65 ;  /* 0x000000048a0d7824 */ /* 0x040fe200078e0241 */
[----:B------:R-:W-:Y:S01]  /*26b0*/  PRMT R112, RZ, 0x7610, R112 ;  /* 0x00007610ff707816 */ /* 0x000fe20000000070 */
[----:B0-----:R-:W0:Y:S01]  /*26c0*/  LDCU UR4, c[0x0][0x3b0] ;  /* 0x00007600ff0477ac */ /* 0x001e220008000800 */
[----:B------:R-:W-:Y:S01]  /*26d0*/  LOP3.LUT R179, R141, 0x10, RZ, 0xfc, !PT ;  /* 0x000000108db37812 */ /* 0x000fe200078efcff */
[C---:B------:R-:W-:Y:S01]  /*26e0*/  IMAD R15, R138.reuse, 0x2, R13 ;  /* 0x000000028a0f7824 */ /* 0x040fe200078e020d */
[----:B------:R1:W2:Y:S01]  /*26f0*/  @P2 LDG.E.U16 R128, desc[UR20][R2.64] ;  /* 0x0000001402802981 */ /* 0x0002a2000c1e1500 */
[----:B------:R-:W-:Y:S02]  /*2700*/  LEA R4, P2, R113, R80, 0x1 ;  /* 0x0000005071047211 */ /* 0x000fe400078408ff */
[C---:B------:R-:W-:Y:S01]  /*2710*/  IMAD R69, R138.reuse, 0x2, R15 ;  /* 0x000000028a457824 */ /* 0x040fe200078e020f */
[----:B------:R-:W-:Y:S02]  /*2720*/  ISETP.LT.AND P3, PT, R179, R88, P0 ;  /* 0x00000058b300720c */ /* 0x000fe40000761270 */
[----:B------:R-:W-:Y:S01]  /*2730*/  LEA.HI.X.SX32 R5, R113, R102, 0x1, P2 ;  /* 0x0000006671057211 */ /* 0x000fe200010f0eff */
[----:B------:R-:W-:Y:S01]  /*2740*/  IMAD R87, R138, 0x2, R69 ;  /* 0x000000028a577824 */ /* 0x000fe200078e0245 */
[----:B------:R-:W-:-:S02]  /*2750*/  LOP3.LUT R181, R141, 0x18, RZ, 0xfc, !PT ;  /* 0x000000188db57812 */ /* 0x000fc400078efcff */
[-C--:B------:R-:W-:Y:S01]  /*2760*/  LEA R6, P5, R107, R80.reuse, 0x1 ;  /* 0x000000506b067211 */ /* 0x080fe200078a08ff */
[----:B------:R-:W3:Y:S01]  /*2770*/  @P4 LDG.E.U16 R112, desc[UR20][R4.64] ;  /* 0x0000001404704981 */ /* 0x000ee2000c1e1500 */
[C---:B-1----:R-:W-:Y:S02]  /*2780*/  LEA R2, P4, R9.reuse, R80, 0x1 ;  /* 0x0000005009027211 */ /* 0x042fe400078808ff */
[----:B------:R-:W-:Y:S02]  /*2790*/  PRMT R130, RZ, 0x7610, R130 ;  /* 0x00007610ff827816 */ /* 0x000fe40000000082 */
[----:B------:R-:W-:Y:S01]  /*27a0*/  LEA.HI.X.SX32 R3, R9, R102, 0x1, P4 ;  /* 0x0000006609037211 */ /* 0x000fe200020f0eff */
[C---:B------:R-:W-:Y:S01]  /*27b0*/  IMAD R9, R138.reuse, 0x2, R87 ;  /* 0x000000028a097824 */ /* 0x040fe200078e0257 */
[----:B------:R-:W-:Y:S02]  /*27c0*/  ISETP.LT.AND P2, PT, R181, R88, P0 ;  /* 0x00000058b500720c */ /* 0x000fe40000741270 */
[----:B------:R-:W-:Y:S01]  /*27d0*/  LEA.HI.X.SX32 R7, R107, R102, 0x1, P5 ;  /* 0x000000666b077211 */ /* 0x000fe200028f0eff */
[----:B------:R-:W-:Y:S01]  /*27e0*/  IMAD R17, R138, 0x2, R9 ;  /* 0x000000028a117824 */ /* 0x000fe200078e0209 */
[----:B------:R-:W-:-:S02]  /*27f0*/  LOP3.LUT R183, R141, 0x20, RZ, 0xfc, !PT ;  /* 0x000000208db77812 */ /* 0x000fc400078efcff */
[----:B------:R-:W-:Y:S01]  /*2800*/  PRMT R132, RZ, 0x7610, R132 ;  /* 0x00007610ff847816 */ /* 0x000fe20000000084 */
[----:B------:R1:W4:Y:S01]  /*2810*/  @P3 LDG.E.U16 R130, desc[UR20][R6.64] ;  /* 0x0000001406823981 */ /* 0x000322000c1e1500 */
[----:B------:R-:W-:Y:S01]  /*2820*/  LOP3.LUT R185, R141, 0x1a, RZ, 0xfc, !PT ;  /* 0x0000001a8db97812 */ /* 0x000fe200078efcff */
[----:B------:R-:W-:Y:S01]  /*2830*/  IMAD R71, R138, 0x2, R17 ;  /* 0x000000028a477824 */ /* 0x000fe200078e0211 */
[-C--:B------:R-:W-:Y:S02]  /*2840*/  ISETP.LT.AND P4, PT, R183, R88.reuse, P0 ;  /* 0x00000058b700720c */ /* 0x080fe40000781270 */
[----:B------:R-:W-:Y:S01]  /*2850*/  ISETP.LT.AND P3, PT, R185, R88, P0 ;  /* 0x00000058b900720c */ /* 0x000fe20000761270 */
[----:B------:R5:W2:Y:S01]  /*2860*/  @P2 LDG.E.U16 R132, desc[UR20][R2.64] ;  /* 0x0000001402842981 */ /* 0x000aa2000c1e1500 */
[----:B-1----:R-:W-:-:S04]  /*2870*/  LEA R6, P5, R13, R80, 0x1 ;  /* 0x000000500d067211 */ /* 0x002fc800078a08ff */
[----:B------:R-:W-:Y:S01]  /*2880*/  LEA.HI.X.SX32 R7, R13, R102, 0x1, P5 ;  /* 0x000000660d077211 */ /* 0x000fe200028f0eff */
[C---:B------:R-:W-:Y:S01]  /*2890*/  IMAD R13, R138.reuse, 0x4, R71 ;  /* 0x000000048a0d7824 */ /* 0x040fe200078e0247 */
[----:B------:R-:W-:Y:S02]  /*28a0*/  LEA R4, P2, R11, R80, 0x1 ;  /* 0x000000500b047211 */ /* 0x000fe400078408ff */
[----:B------:R-:W-:Y:S01]  /*28b0*/  LOP3.LUT R187, R141, 0x28, RZ, 0xfc, !PT ;  /* 0x000000288dbb7812 */ /* 0x000fe200078efcff */
[C---:B------:R-:W-:Y:S01]  /*28c0*/  IMAD R19, R138.reuse, 0x2, R13 ;  /* 0x000000028a137824 */ /* 0x040fe200078e020d */
[----:B------:R-:W-:Y:S02]  /*28d0*/  PRMT R134, RZ, 0x7610, R134 ;  /* 0x00007610ff867816 */ /* 0x000fe40000000086 */
[----:B------:R-:W-:Y:S02]  /*28e0*/  PRMT R116, RZ, 0x7610, R116 ;  /* 0x00007610ff747816 */ /* 0x000fe40000000074 */
[----:B------:R-:W-:Y:S01]  /*28f0*/  LEA.HI.X.SX32 R5, R11, R102, 0x1, P2 ;  /* 0x000000660b057211 */ /* 0x000fe200010f0eff */
[C---:B------:R-:W-:Y:S01]  /*2900*/  IMAD R85, R138.reuse, 0x2, R19 ;  /* 0x000000028a557824 */ /* 0x040fe200078e0213 */
[----:B------:R-:W-:Y:S01]  /*2910*/  ISETP.LT.AND P2, PT, R187, R88, P0 ;  /* 0x00000058bb00720c */ /* 0x000fe20000741270 */
[----:B------:R-:W2:Y:S01]  /*2920*/  @P4 LDG.E.U16 R134, desc[UR20][R6.64] ;  /* 0x0000001406864981 */ /* 0x000ea2000c1e1500 */
[----:B------:R-:W-:Y:S01]  /*2930*/  LOP3.LUT R189, R141, 0x30, RZ, 0xfc, !PT ;  /* 0x000000308dbd7812 */ /* 0x000fe200078efcff */
[----:B------:R-:W-:Y:S01]  /*2940*/  IMAD R89, R138, 0x2, R85 ;  /* 0x000000028a597824 */ /* 0x000fe200078e0255 */
[----:B-----5:R-:W-:Y:S01]  /*2950*/  LEA R2, P4, R9, R80, 0x1 ;  /* 0x0000005009027211 */ /* 0x020fe200078808ff */
[----:B------:R1:W5:Y:S01]  /*2960*/  @P3 LDG.E.U16 R116, desc[UR20][R4.64] ;  /* 0x0000001404743981 */ /* 0x000362000c1e1500 */
[----:B------:R-:W-:-:S02]  /*2970*/  LOP3.LUT R191, R141, 0x38, RZ, 0xfc, !PT ;  /* 0x000000388dbf7812 */ /* 0x000fc400078efcff */
[----:B------:R-:W-:Y:S02]  /*2980*/  ISETP.LT.AND P3, PT, R189, R88, P0 ;  /* 0x00000058bd00720c */ /* 0x000fe40000761270 */
[----:B------:R-:W-:Y:S01]  /*2990*/  PRMT R118, RZ, 0x7610, R118 ;  /* 0x00007610ff767816 */ /* 0x000fe20000000076 */
[----:B------:R-:W-:Y:S01]  /*29a0*/  IMAD R91, R138, 0x2, R89 ;  /* 0x000000028a5b7824 */ /* 0x000fe200078e0259 */
[----:B------:R-:W-:Y:S02]  /*29b0*/  LEA.HI.X.SX32 R3, R9, R102, 0x1, P4 ;  /* 0x0000006609037211 */ /* 0x000fe400020f0eff */
[----:B------:R-:W-:Y:S02]  /*29c0*/  ISETP.LT.AND P4, PT, R191, R88, P0 ;  /* 0x00000058bf00720c */ /* 0x000fe40000781270 */
[----:B------:R-:W-:Y:S01]  /*29d0*/  LEA R8, P5, R13, R80, 0x1 ;  /* 0x000000500d087211 */ /* 0x000fe200078a08ff */
[----:B------:R0:W2:Y:S01]  /*29e0*/  @P2 LDG.E.U16 R118, desc[UR20][R2.64] ;  /* 0x0000001402762981 */ /* 0x0000a2000c1e1500 */
[----:B------:R-:W-:-:S02]  /*29f0*/  PRMT R120, RZ, 0x7610, R120 ;  /* 0x00007610ff787816 */ /* 0x000fc40000000078 */
[----:B------:R-:W-:Y:S02]  /*2a00*/  LEA R10, P2, R91, R80, 0x1 ;  /* 0x000000505b0a7211 */ /* 0x000fe400078408ff */
[-C--:B------:R-:W-:Y:S02]  /*2a10*/  LEA.HI.X.SX32 R9, R13, R102.reuse, 0x1, P5 ;  /* 0x000000660d097211 */ /* 0x080fe400028f0eff */
[----:B------:R-:W-:Y:S02]  /*2a20*/  LOP3.LUT R193, R141, 0x12, RZ, 0xfc, !PT ;  /* 0x000000128dc17812 */ /* 0x000fe400078efcff */
[----:B------:R-:W-:Y:S01]  /*2a30*/  PRMT R122, RZ, 0x7610, R122 ;  /* 0x00007610ff7a7816 */ /* 0x000fe2000000007a */
[----:B------:R0:W2:Y:S01]  /*2a40*/  @P3 LDG.E.U16 R120, desc[UR20][R8.64] ;  /* 0x0000001408783981 */ /* 0x0000a2000c1e1500 */
[----:B------:R-:W-:Y:S02]  /*2a50*/  LEA.HI.X.SX32 R11, R91, R102, 0x1, P2 ;  /* 0x000000665b0b7211 */ /* 0x000fe400010f0eff */
[----:B------:R-:W-:-:S02]  /*2a60*/  LOP3.LUT R195, R141, 0x22, RZ, 0xfc, !PT ;  /* 0x000000228dc37812 */ /* 0x000fc400078efcff */
[-C--:B------:R-:W-:Y:S01]  /*2a70*/  ISETP.LT.AND P3, PT, R193, R88.reuse, P0 ;  /* 0x00000058c100720c */ /* 0x080fe20000761270 */
[----:B------:R-:W2:Y:S01]  /*2a80*/  @P4 LDG.E.U16 R122, desc[UR20][R10.64] ;  /* 0x000000140a7a4981 */ /* 0x000ea2000c1e1500 */
[----:B------:R-:W-:Y:S02]  /*2a90*/  ISETP.LT.AND P2, PT, R195, R88, P0 ;  /* 0x00000058c300720c */ /* 0x000fe40000741270 */
[-C--:B-1----:R-:W-:Y:S02]  /*2aa0*/  LEA R4, P4, R111, R80.reuse, 0x1 ;  /* 0x000000506f047211 */ /* 0x082fe400078808ff */
[----:B------:R-:W-:Y:S02]  /*2ab0*/  PRMT R124, RZ, 0x7610, R124 ;  /* 0x00007610ff7c7816 */ /* 0x000fe4000000007c */
[----:B------:R-:W-:Y:S02]  /*2ac0*/  LEA R6, P5, R15, R80, 0x1 ;  /* 0x000000500f067211 */ /* 0x000fe400078a08ff */
[----:B------:R-:W-:-:S02]  /*2ad0*/  LEA.HI.X.SX32 R5, R111, R102, 0x1, P4 ;  /* 0x000000666f057211 */ /* 0x000fc400020f0eff */
[C---:B------:R-:W-:Y:S02]  /*2ae0*/  LOP3.LUT R197, R141.reuse, 0x2a, RZ, 0xfc, !PT ;  /* 0x0000002a8dc57812 */ /* 0x040fe400078efcff */
[----:B------:R-:W-:Y:S01]  /*2af0*/  LOP3.LUT R199, R141, 0x32, RZ, 0xfc, !PT ;  /* 0x000000328dc77812 */ /* 0x000fe200078efcff */
[----:B------:R-:W2:Y:S01]  /*2b00*/  @P3 LDG.E.U16 R124, desc[UR20][R4.64] ;  /* 0x00000014047c3981 */ /* 0x000ea2000c1e1500 */
[----:B------:R-:W-:Y:S02]  /*2b10*/  PRMT R126, RZ, 0x7610, R126 ;  /* 0x00007610ff7e7816 */ /* 0x000fe4000000007e */
[----:B------:R-:W-:Y:S02]  /*2b20*/  LEA.HI.X.SX32 R7, R15, R102, 0x1, P5 ;  /* 0x000000660f077211 */ /* 0x000fe400028f0eff */
[-C--:B------:R-:W-:Y:S02]  /*2b30*/  ISETP.LT.AND P4, PT, R197, R88.reuse, P0 ;  /* 0x00000058c500720c */ /* 0x080fe40000781270 */
[----:B------:R-:W-:Y:S01]  /*2b40*/  ISETP.LT.AND P3, PT, R199, R88, P0 ;  /* 0x00000058c700720c */ /* 0x000fe20000761270 */
[----:B------:R1:W2:Y:S01]  /*2b50*/  @P2 LDG.E.U16 R126, desc[UR20][R6.64] ;  /* 0x00000014067e2981 */ /* 0x0002a2000c1e1500 */
[----:B0-----:R-:W-:-:S02]  /*2b60*/  LEA R2, P5, R17, R80, 0x1 ;  /* 0x0000005011027211 */ /* 0x001fc400078a08ff */
[----:B------:R-:W-:Y:S02]  /*2b70*/  LEA R8, P2, R19, R80, 0x1 ;  /* 0x0000005013087211 */ /* 0x000fe400078408ff */
[----:B------:R-:W-:Y:S02]  /*2b80*/  LOP3.LUT R201, R141, 0x3a, RZ, 0xfc, !PT ;  /* 0x0000003a8dc97812 */ /* 0x000fe400078efcff */
[----:B------:R-:W-:Y:S01]  /*2b90*/  PRMT R100, RZ, 0x7610, R100 ;  /* 0x00007610ff647816 */ /* 0x000fe20000000064 */
[----:B------:R-:W-:Y:S01]  /*2ba0*/  IMAD R91, R138, 0x2, R91 ;  /* 0x000000028a5b7824 */ /* 0x000fe200078e025b */
[-C--:B------:R-:W-:Y:S02]  /*2bb0*/  LEA.HI.X.SX32 R3, R17, R102.reuse, 0x1, P5 ;  /* 0x0000006611037211 */ /* 0x080fe400028f0eff */
[----:B------:R-:W-:Y:S02]  /*2bc0*/  PRMT R104, RZ, 0x7610, R104 ;  /* 0x00007610ff687816 */ /* 0x000fe40000000068 */
[----:B------:R-:W-:Y:S01]  /*2bd0*/  LEA.HI.X.SX32 R9, R19, R102, 0x1, P2 ;  /* 0x0000006613097211 */ /* 0x000fe200010f0eff */
[----:B------:R-:W2:Y:S01]  /*2be0*/  @P4 LDG.E.U16 R100, desc[UR20][R2.64] ;  /* 0x0000001402644981 */ /* 0x000ea2000c1e1500 */
[----:B------:R-:W-:-:S02]  /*2bf0*/  ISETP.LT.AND P2, PT, R201, R88, P0 ;  /* 0x00000058c900720c */ /* 0x000fc40000741270 */
[----:B------:R-:W-:Y:S01]  /*2c00*/  LOP3.LUT R203, R141, 0xc, RZ, 0xfc, !PT ;  /* 0x0000000c8dcb7812 */ /* 0x000fe200078efcff */
[----:B------:R0:W2:Y:S01]  /*2c10*/  @P3 LDG.E.U16 R104, desc[UR20][R8.64] ;  /* 0x0000001408683981 */ /* 0x0000a2000c1e1500 */
[----:B-1----:R-:W-:Y:S02]  /*2c20*/  LEA R6, P4, R91, R80, 0x1 ;  /* 0x000000505b067211 */ /* 0x002fe400078808ff */
[----:B------:R-:W-:Y:S02]  /*2c30*/  LOP3.LUT R205, R141, 0x14, RZ, 0xfc, !PT ;  /* 0x000000148dcd7812 */ /* 0x000fe400078efcff */
[----:B------:R-:W-:Y:S02]  /*2c40*/  ISETP.LT.AND P3, PT, R203, R88, P0 ;  /* 0x00000058cb00720c */ /* 0x000fe40000761270 */
[----:B------:R-:W-:Y:S02]  /*2c50*/  PRMT R108, RZ, 0x7610, R108 ;  /* 0x00007610ff6c7816 */ /* 0x000fe4000000006c */
[----:B------:R-:W-:Y:S01]  /*2c60*/  LEA.HI.X.SX32 R7, R91, R102, 0x1, P4 ;  /* 0x000000665b077211 */ /* 0x000fe200020f0eff */
[----:B0-----:R-:W-:Y:S01]  /*2c70*/  IMAD R8, R94, R139, RZ ;  /* 0x0000008b5e087224 */ /* 0x001fe200078e02ff */
[----:B------:R-:W-:-:S02]  /*2c80*/  ISETP.LT.AND P4, PT, R205, R88, P0 ;  /* 0x00000058cd00720c */ /* 0x000fc40000781270 */
[-C--:B------:R-:W-:Y:S01]  /*2c90*/  LEA R2, P5, R103, R80.reuse, 0x1 ;  /* 0x0000005067027211 */ /* 0x080fe200078a08ff */
[----:B------:R0:W2:Y:S01]  /*2ca0*/  @P2 LDG.E.U16 R108, desc[UR20][R6.64] ;  /* 0x00000014066c2981 */ /* 0x0000a2000c1e1500 */
[----:B------:R-:W-:Y:S02]  /*2cb0*/  PRMT R101, RZ, 0x7610, R101 ;  /* 0x00007610ff657816 */ /* 0x000fe40000000065 */
[----:B------:R-:W-:Y:S02]  /*2cc0*/  LEA R4, P6, R115, R80, 0x1 ;  /* 0x0000005073047211 */ /* 0x000fe400078c08ff */
[-C--:B------:R-:W-:Y:S02]  /*2cd0*/  LEA.HI.X.SX32 R3, R103, R102.reuse, 0x1, P5 ;  /* 0x0000006667037211 */ /* 0x080fe400028f0eff */
[----:B------:R-:W-:Y:S01]  /*2ce0*/  LEA R64, P2, R8, UR14, 0x1 ;  /* 0x0000000e08407c11 */ /* 0x000fe2000f8408ff */
[----:B0-----:R-:W-:Y:S01]  /*2cf0*/  IMAD R6, R28, UR4, RZ ;  /* 0x000000041c067c24 */ /* 0x001fe2000f8e02ff */
[----:B------:R-:W-:Y:S01]  /*2d00*/  PRMT R105, RZ, 0x7610, R105 ;  /* 0x00007610ff697816 */ /* 0x000fe20000000069 */
[----:B------:R0:W2:Y:S01]  /*2d10*/  @P3 LDG.E.U16 R101, desc[UR20][R2.64] ;  /* 0x0000001402653981 */ /* 0x0000a2000c1e1500 */
[----:B------:R-:W-:Y:S01]  /*2d20*/  LEA.HI.X.SX32 R5, R115, R102, 0x1, P6 ;  /* 0x0000006673057211 */ /* 0x000fe200030f0eff */
[----:B------:R-:W-:Y:S01]  /*2d30*/  IMAD R7, R29, UR4, RZ ;  /* 0x000000041d077c24 */ /* 0x000fe2000f8e02ff */
[----:B------:R-:W-:Y:S01]  /*2d40*/  LEA.HI.X.SX32 R74, R8, UR15, 0x1, P2 ;  /* 0x0000000f084a7c11 */ /* 0x000fe200090f0eff */
[----:B------:R-:W-:-:S02]  /*2d50*/  IMAD R9, R37, UR4, RZ ;  /* 0x0000000425097c24 */ /* 0x000fc4000f8e02ff */
[----:B------:R-:W-:Y:S01]  /*2d60*/  IMAD R11, R38, UR4, RZ ;  /* 0x00000004260b7c24 */ /* 0x000fe2000f8e02ff */
[----:B------:R1:W2:Y:S01]  /*2d70*/  @P4 LDG.E.U16 R105, desc[UR20][R4.64] ;  /* 0x0000001404694981 */ /* 0x0002a2000c1e1500 */
[C---:B0-----:R-:W-:Y:S01]  /*2d80*/  LEA R2, P2, R6.reuse, R64, 0x1 ;  /* 0x0000004006027211 */ /* 0x041fe200078408ff */
[----:B------:R-:W-:Y:S02]  /*2d90*/  IMAD R13, R39, UR4, RZ ;  /* 0x00000004270d7c24 */ /* 0x000fe4000f8e02ff */
[----:B------:R-:W-:Y:S01]  /*2da0*/  IMAD R15, R41, UR4, RZ ;  /* 0x00000004290f7c24 */ /* 0x000fe2000f8e02ff */
[----:B------:R-:W-:Y:S01]  /*2db0*/  LEA.HI.X.SX32 R3, R6, R74, 0x1, P2 ;  /* 0x0000004a06037211 */ /* 0x000fe200010f0eff */
[----:B------:R-:W-:Y:S01]  /*2dc0*/  IMAD R17, R42, UR4, RZ ;  /* 0x000000042a117c24 */ /* 0x000fe2000f8e02ff */
[-C--:B------:R-:W-:Y:S02]  /*2dd0*/  LEA R6, P5, R9, R64.reuse, 0x1 ;  /* 0x0000004009067211 */ /* 0x080fe400078a08ff */
[----:B-1----:R-:W-:-:S02]  /*2de0*/  LEA R4, P6, R7, R64, 0x1 ;  /* 0x0000004007047211 */ /* 0x002fc400078c08ff */
[----:B------:R-:W-:Y:S01]  /*2df0*/  LEA R8, P2, R11, R64, 0x1 ;  /* 0x000000400b087211 */ /* 0x000fe200078408ff */
[----:B------:R-:W-:Y:S01]  /*2e00*/  IMAD R19, R12, UR4, RZ ;  /* 0x000000040c137c24 */ /* 0x000fe2000f8e02ff */
[----:B------:R-:W-:Y:S01]  /*2e10*/  LEA.HI.X.SX32 R5, R7, R74, 0x1, P6 ;  /* 0x0000004a07057211 */ /* 0x000fe200030f0eff */
[----:B------:R-:W-:Y:S01]  /*2e20*/  IMAD R21, R43, UR4, RZ ;  /* 0x000000042b157c24 */ /* 0x000fe2000f8e02ff */
[----:B------:R-:W-:Y:S01]  /*2e30*/  LEA R10, P6, R13, R64, 0x1 ;  /* 0x000000400d0a7211 */ /* 0x000fe200078c08ff */
[----:B------:R-:W-:Y:S01]  /*2e40*/  IMAD R23, R14, UR4, RZ ;  /* 0x000000040e177c24 */ /* 0x000fe2000f8e02ff */
[----:B------:R-:W-:Y:S02]  /*2e50*/  LEA.HI.X.SX32 R7, R9, R74, 0x1, P5 ;  /* 0x0000004a09077211 */ /* 0x000fe400028f0eff */
[----:B------:R-:W-:Y:S02]  /*2e60*/  LEA R12, P5, R15, R64, 0x1 ;  /* 0x000000400f0c7211 */ /* 0x000fe400078a08ff */
[----:B------:R-:W-:-:S02]  /*2e70*/  LEA.HI.X.SX32 R9, R11, R74, 0x1, P2 ;  /* 0x0000004a0b097211 */ /* 0x000fc400010f0eff */
[----:B------:R-:W-:Y:S01]  /*2e80*/  LEA R14, P2, R17, R64, 0x1 ;  /* 0x00000040110e7211 */ /* 0x000fe200078408ff */
[----:B------:R-:W-:Y:S01]  /*2e90*/  IMAD R27, R16, UR4, RZ ;  /* 0x00000004101b7c24 */ /* 0x000fe2000f8e02ff */
[----:B------:R-:W-:Y:S01]  /*2ea0*/  LEA.HI.X.SX32 R11, R13, R74, 0x1, P6 ;  /* 0x0000004a0d0b7211 */ /* 0x000fe200030f0eff */
[----:B------:R-:W-:Y:S01]  /*2eb0*/  IMAD R25, R44, UR4, RZ ;  /* 0x000000042c197c24 */ /* 0x000fe2000f8e02ff */
[----:B------:R-:W-:Y:S01]  /*2ec0*/  LEA R16, P6, R19, R64, 0x1 ;  /* 0x0000004013107211 */ /* 0x000fe200078c08ff */
[----:B------:R-:W-:Y:S01]  /*2ed0*/  IMAD R31, R18, UR4, RZ ;  /* 0x00000004121f7c24 */ /* 0x000fe2000f8e02ff */
[----:B------:R-:W-:Y:S01]  /*2ee0*/  LEA.HI.X.SX32 R13, R15, R74, 0x1, P5 ;  /* 0x0000004a0f0d7211 */ /* 0x000fe200028f0eff */
[----:B------:R-:W-:Y:S01]  /*2ef0*/  IMAD R35, R20, UR4, RZ ;  /* 0x0000000414237c24 */ /* 0x000fe2000f8e02ff */
[----:B------:R-:W-:Y:S01]  /*2f00*/  LEA R18, P5, R21, R64, 0x1 ;  /* 0x0000004015127211 */ /* 0x000fe200078a08ff */
[----:B------:R-:W-:Y:S01]  /*2f10*/  IMAD R29, R45, UR4, RZ ;  /* 0x000000042d1d7c24 */ /* 0x000fe2000f8e02ff */
        /* <DEDUP_REMOVED lines=12> */
[----:B------:R-:W-:Y:S02]  /*2fe0*/  LEA R26, P2, R29, R64, 0x1 ;  /* 0x000000401d1a7211 */ /* 0x000fe400078408ff */
[----:B------:R-:W-:Y:S02]  /*2ff0*/  LEA.HI.X.SX32 R23, R25, R74, 0x1, P6 ;  /* 0x0000004a19177211 */ /* 0x000fe400030f0eff */
[----:B------:R-:W-:Y:S02]  /*3000*/  LEA R28, P6, R31, R64, 0x1 ;  /* 0x000000401f1c7211 */ /* 0x000fe400078c08ff */
[----:B------:R-:W-:Y:S01]  /*3010*/  LEA.HI.X.SX32 R25, R27, R74, 0x1, P5 ;  /* 0x0000004a1b197211 */ /* 0x000fe200028f0eff */
[----:B------:R-:W-:Y:S01]  /*3020*/  IMAD R41, R48, UR4, RZ ;  /* 0x0000000430297c24 */ /* 0x000fe2000f8e02ff */
[----:B------:R-:W-:Y:S02]  /*3030*/  LEA R30, P5, R33, R64, 0x1 ;  /* 0x00000040211e7211 */ /* 0x000fe400078a08ff */
[----:B------:R-:W-:-:S02]  /*3040*/  LEA.HI.X.SX32 R27, R29, R74, 0x1, P2 ;  /* 0x0000004a1d1b7211 */ /* 0x000fc400010f0eff */
[----:B------:R-:W-:Y:S01]  /*3050*/  LEA R32, P2, R35, R64, 0x1 ;  /* 0x0000004023207211 */ /* 0x000fe200078408ff */
[----:B------:R-:W-:Y:S01]  /*3060*/  IMAD R70, R36, UR4, RZ ;  /* 0x0000000424467c24 */ /* 0x000fe2000f8e02ff */
[----:B------:R-:W-:Y:S01]  /*3070*/  LEA.HI.X.SX32 R29, R31, R74, 0x1, P6 ;  /* 0x0000004a1f1d7211 */ /* 0x000fe200030f0eff */
[----:B------:R-:W-:Y:S01]  /*3080*/  IMAD R45, R49, UR4, RZ ;  /* 0x00000004312d7c24 */ /* 0x000fe2000f8e02ff */
[----:B------:R-:W-:Y:S02]  /*3090*/  LEA R34, P6, R37, R64, 0x1 ;  /* 0x0000004025227211 */ /* 0x000fe400078c08ff */
[----:B------:R-:W-:Y:S02]  /*30a0*/  LEA.HI.X.SX32 R31, R33, R74, 0x1, P5 ;  /* 0x0000004a211f7211 */ /* 0x000fe400028f0eff */
[----:B------:R-:W-:Y:S02]  /*30b0*/  LEA R36, P5, R39, R64, 0x1 ;  /* 0x0000004027247211 */ /* 0x000fe400078a08ff */
[----:B------:R-:W-:-:S02]  /*30c0*/  LEA.HI.X.SX32 R33, R35, R74, 0x1, P2 ;  /* 0x0000004a23217211 */ /* 0x000fc400010f0eff */
[----:B------:R-:W-:Y:S01]  /*30d0*/  LEA R38, P2, R41, R64, 0x1 ;  /* 0x0000004029267211 */ /* 0x000fe200078408ff */
[----:B------:R-:W-:Y:S01]  /*30e0*/  IMAD R49, R50, UR4, RZ ;  /* 0x0000000432317c24 */ /* 0x000fe2000f8e02ff */
[----:B------:R-:W-:Y:S01]  /*30f0*/  LEA.HI.X.SX32 R35, R37, R74, 0x1, P6 ;  /* 0x0000004a25237211 */ /* 0x000fe200030f0eff */
[----:B------:R-:W-:Y:S01]  /*3100*/  IMAD R51, R51, UR4, RZ ;  /* 0x0000000433337c24 */ /* 0x000fe2000f8e02ff */
        /* <DEDUP_REMOVED lines=23> */
[----:B------:R-:W-:Y:S02]  /*3280*/  LEA R56, P2, R59, R64, 0x1 ;  /* 0x000000403b387211 */ /* 0x000fe400078408ff */
[----:B------:R-:W-:Y:S02]  /*3290*/  LEA.HI.X.SX32 R53, R55, R74, 0x1, P6 ;  /* 0x0000004a37357211 */ /* 0x000fe400030f0eff */
[----:B------:R-:W-:Y:S02]  /*32a0*/  LEA R58, P6, R61, R64, 0x1 ;  /* 0x000000403d3a7211 */ /* 0x000fe400078c08ff */
[----:B------:R-:W-:Y:S02]  /*32b0*/  LEA.HI.X.SX32 R55, R57, R74, 0x1, P5 ;  /* 0x0000004a39377211 */ /* 0x000fe400028f0eff */
[----:B------:R-:W-:Y:S02]  /*32c0*/  LEA R60, P5, R63, R64, 0x1 ;  /* 0x000000403f3c7211 */ /* 0x000fe400078a08ff */
[----:B------:R-:W-:-:S02]  /*32d0*/  LEA.HI.X.SX32 R57, R59, R74, 0x1, P2 ;  /* 0x0000004a3b397211 */ /* 0x000fc400010f0eff */
[C---:B------:R-:W-:Y:S02]  /*32e0*/  LEA R62, P2, R66.reuse, R64, 0x1 ;  /* 0x00000040423e7211 */ /* 0x040fe400078408ff */
[----:B------:R-:W-:Y:S02]  /*32f0*/  LOP3.LUT R209, R141, 0x24, RZ, 0xfc, !PT ;  /* 0x000000248dd17812 */ /* 0x000fe400078efcff */
[-C--:B------:R-:W-:Y:S02]  /*3300*/  LEA.HI.X.SX32 R59, R61, R74.reuse, 0x1, P6 ;  /* 0x0000004a3d3b7211 */ /* 0x080fe400030f0eff */
[----:B------:R-:W-:Y:S02]  /*3310*/  LEA.HI.X.SX32 R61, R63, R74, 0x1, P5 ;  /* 0x0000004a3f3d7211 */ /* 0x000fe400028f0eff */
[----:B------:R-:W-:Y:S02]  /*3320*/  LEA R72, P6, R65, R80, 0x1 ;  /* 0x0000005041487211 */ /* 0x000fe400078c08ff */
[----:B------:R-:W-:-:S02]  /*3330*/  LEA.HI.X.SX32 R63, R66, R74, 0x1, P2 ;  /* 0x0000004a423f7211 */ /* 0x000fc400010f0eff */
[----:B------:R-:W-:Y:S02]  /*3340*/  ISETP.LT.AND P3, PT, R209, R88, P0 ;  /* 0x00000058d100720c */ /* 0x000fe40000761270 */
[C---:B------:R-:W-:Y:S02]  /*3350*/  LEA R64, P5, R70.reuse, R64, 0x1 ;  /* 0x0000004046407211 */ /* 0x040fe400078a08ff */
[----:B------:R-:W-:Y:S02]  /*3360*/  LEA R68, P2, R69, R80, 0x1 ;  /* 0x0000005045447211 */ /* 0x000fe400078408ff */
[----:B------:R-:W-:Y:S02]  /*3370*/  LEA.HI.X.SX32 R73, R65, R102, 0x1, P6 ;  /* 0x0000006641497211 */ /* 0x000fe400030f0eff */
[----:B------:R-:W-:Y:S02]  /*3380*/  LEA.HI.X.SX32 R65, R70, R74, 0x1, P5 ;  /* 0x0000004a46417211 */ /* 0x000fe400028f0eff */
[----:B------:R-:W-:-:S02]  /*3390*/  LEA.HI.X.SX32 R69, R69, R102, 0x1, P2 ;  /* 0x0000006645457211 */ /* 0x000fc400010f0eff */
[C---:B------:R-:W-:Y:S02]  /*33a0*/  LEA R70, P2, R71.reuse, R80, 0x1 ;  /* 0x0000005047467211 */ /* 0x040fe400078408ff */
[----:B------:R-:W-:Y:S02]  /*33b0*/  PRMT R136, RZ, 0x7610, R136 ;  /* 0x00007610ff887816 */ /* 0x000fe40000000088 */
[----:B------:R-:W-:Y:S02]  /*33c0*/  LEA.HI.X.SX32 R71, R71, R102, 0x1, P2 ;  /* 0x0000006647477211 */ /* 0x000fe400010f0eff */
[C---:B------:R-:W-:Y:S02]  /*33d0*/  LOP3.LUT R207, R141.reuse, 0x1c, RZ, 0xfc, !PT ;  /* 0x0000001c8dcf7812 */ /* 0x040fe400078efcff */
[C---:B------:R-:W-:Y:S01]  /*33e0*/  ISETP.LT.AND P2, PT, R141.reuse, R88, P0 ;  /* 0x000000588d00720c */ /* 0x040fe20000741270 */
[----:B------:R-:W2:Y:S01]  /*33f0*/  @P3 LDG.E.U16 R136, desc[UR20][R68.64] ;  /* 0x0000001444883981 */ /* 0x000ea2000c1e1500 */
[----:B------:R-:W-:-:S02]  /*3400*/  LOP3.LUT R211, R141, 0x2c, RZ, 0xfc, !PT ;  /* 0x0000002c8dd37812 */ /* 0x000fc400078efcff */
[----:B------:R-:W-:Y:S02]  /*3410*/  ISETP.LT.AND P4, PT, R207, R88, P0 ;  /* 0x00000058cf00720c */ /* 0x000fe40000781270 */
[----:B------:R-:W-:Y:S02]  /*3420*/  LEA R66, P3, R67, R80, 0x1 ;  /* 0x0000005043427211 */ /* 0x000fe400078608ff */
[----:B------:R-:W-:Y:S02]  /*3430*/  PRMT R246, RZ, 0x7610, R246 ;  /* 0x00007610fff67816 */ /* 0x000fe400000000f6 */
[----:B------:R-:W-:Y:S02]  /*3440*/  ISETP.LT.AND P6, PT, R211, R88, P0 ;  /* 0x00000058d300720c */ /* 0x000fe400007c1270 */
[----:B------:R-:W-:Y:S02]  /*3450*/  LEA.HI.X.SX32 R67, R67, R102, 0x1, P3 ;  /* 0x0000006643437211 */ /* 0x000fe400018f0eff */
[----:B------:R-:W-:-:S02]  /*3460*/  PRMT R109, RZ, 0x7610, R109 ;  /* 0x00007610ff6d7816 */ /* 0x000fc4000000006d */
[----:B------:R-:W-:Y:S01]  /*3470*/  LOP3.LUT R215, R141, 0x34, RZ, 0xfc, !PT ;  /* 0x000000348dd77812 */ /* 0x000fe200078efcff */
[----:B------:R-:W3:Y:S01]  /*3480*/  @P2 LDG.E.U16 R246, desc[UR20][R66.64] ;  /* 0x0000001442f62981 */ /* 0x000ee2000c1e1500 */
[----:B------:R-:W-:-:S03]  /*3490*/  PRMT R218, RZ, 0x7610, R218 ;  /* 0x00007610ffda7816 */ /* 0x000fc600000000da */
[----:B------:R-:W3:Y:S01]  /*34a0*/  @P4 LDG.E.U16 R109, desc[UR20][R72.64] ;  /* 0x00000014486d4981 */ /* 0x000ee2000c1e1500 */
[-C--:B------:R-:W-:Y:S02]  /*34b0*/  ISETP.LT.AND P4, PT, R215, R88.reuse, P0 ;  /* 0x00000058d700720c */ /* 0x080fe40000781270 */
[----:B------:R-:W-:Y:S01]  /*34c0*/  LOP3.LUT R213, R141, 0x2, RZ, 0xfc, !PT ;  /* 0x000000028dd57812 */ /* 0x000fe200078efcff */
[----:B------:R0:W3:Y:S01]  /*34d0*/  @P6 LDG.E.U16 R218, desc[UR20][R70.64] ;  /* 0x0000001446da6981 */ /* 0x0000e2000c1e1500 */
[----:B------:R-:W-:Y:S02]  /*34e0*/  PRMT R137, RZ, 0x7610, R137 ;  /* 0x00007610ff897816 */ /* 0x000fe40000000089 */
[----:B------:R-:W-:Y:S02]  /*34f0*/  ISETP.LT.AND P3, PT, R213, R88, P0 ;  /* 0x00000058d500720c */ /* 0x000fe40000761270 */
[-C--:B0-----:R-:W-:Y:S02]  /*3500*/  LEA R70, P2, R85, R80.reuse, 0x1 ;  /* 0x0000005055467211 */ /* 0x081fe400078408ff */
[----:B------:R-:W-:-:S02]  /*3510*/  LEA R68, P5, R75, R80, 0x1 ;  /* 0x000000504b447211 */ /* 0x000fc400078a08ff */
[-C--:B------:R-:W-:Y:S02]  /*3520*/  LEA.HI.X.SX32 R71, R85, R102.reuse, 0x1, P2 ;  /* 0x0000006655477211 */ /* 0x080fe400010f0eff */
[----:B------:R-:W-:Y:S01]  /*3530*/  LOP3.LUT R225, R141, 0x3c, RZ, 0xfc, !PT ;  /* 0x0000003c8de17812 */ /* 0x000fe200078efcff */
[----:B------:R-:W-:Y:S01]  /*3540*/  IMAD R91, R138, 0x2, R91 ;  /* 0x000000028a5b7824 */ /* 0x000fe200078e025b */
[----:B------:R-:W-:Y:S01]  /*3550*/  PRMT R140, RZ, 0x7610, R140 ;  /* 0x00007610ff8c7816 */ /* 0x000fe2000000008c */
[----:B------:R0:W3:Y:S01]  /*3560*/  @P4 LDG.E.U16 R137, desc[UR20][R70.64] ;  /* 0x0000001446894981 */ /* 0x0000e2000c1e1500 */
[C---:B------:R-:W-:Y:S02]  /*3570*/  LEA.HI R217, R98.reuse, 0xe, RZ, 0x1a ;  /* 0x0000000e62d97811 */ /* 0x040fe400078fd0ff */
[----:B------:R-:W-:Y:S02]  /*3580*/  LEA.HI.X.SX32 R69, R75, R102, 0x1, P5 ;  /* 0x000000664b457211 */ /* 0x000fe400028f0eff */
[----:B------:R-:W-:-:S02]  /*3590*/  LEA.HI R221, R98, 0x2e, RZ, 0x1a ;  /* 0x0000002e62dd7811 */ /* 0x000fc400078fd0ff */
[----:B------:R-:W-:Y:S01]  /*35a0*/  LEA R84, P4, R81, R80, 0x1 ;  /* 0x0000005051547211 */ /* 0x000fe200078808ff */
[----:B------:R-:W5:Y:S01]  /*35b0*/  @P3 LDG.E.U16 R140, desc[UR20][R68.64] ;  /* 0x00000014448c3981 */ /* 0x000f62000c1e1500 */
[----:B------:R-:W-:Y:S01]  /*35c0*/  ISETP.LT.AND P2, PT, R225, R88, P0 ;  /* 0x00000058e100720c */ /* 0x000fe20000741270 */
[----:B------:R-:W-:Y:S01]  /*35d0*/  IMAD R75, R217, R138, RZ ;  /* 0x0000008ad94b7224 */ /* 0x000fe200078e02ff */
[----:B------:R-:W-:Y:S01]  /*35e0*/  LEA R92, P5, R91, R80, 0x1 ;  /* 0x000000505b5c7211 */ /* 0x000fe200078a08ff */
[----:B------:R-:W-:Y:S01]  /*35f0*/  IMAD R119, R221, R138, RZ ;  /* 0x0000008add777224 */ /* 0x000fe200078e02ff */
[----:B------:R-:W-:Y:S02]  /*3600*/  LEA.HI.X.SX32 R85, R81, R102, 0x1, P4 ;  /* 0x0000006651557211 */ /* 0x000fe400020f0eff */
[-C--:B------:R-:W-:Y:S02]  /*3610*/  LEA R90, P4, R89, R80.reuse, 0x1 ;  /* 0x00000050595a7211 */ /* 0x080fe400078808ff */
[----:B------:R-:W-:-:S02]  /*3620*/  LEA R72, P6, R79, R80, 0x1 ;  /* 0x000000504f487211 */ /* 0x000fc400078c08ff */
[-C--:B------:R-:W-:Y:S02]  /*3630*/  LEA.HI.X.SX32 R93, R91, R102.reuse, 0x1, P5 ;  /* 0x000000665b5d7211 */ /* 0x080fe400028f0eff */
[----:B------:R-:W-:Y:S02]  /*3640*/  PRMT R220, RZ, 0x7610, R220 ;  /* 0x00007610ffdc7816 */ /* 0x000fe400000000dc */
[----:B------:R-:W-:Y:S02]  /*3650*/  LEA.HI R219, R98, 0x1e, RZ, 0x1a ;  /* 0x0000001e62db7811 */ /* 0x000fe400078fd0ff */
[-C--:B------:R-:W-:Y:S02]  /*3660*/  LEA.HI.X.SX32 R91, R89, R102.reuse, 0x1, P4 ;  /* 0x00000066595b7211 */ /* 0x080fe400020f0eff */
[----:B------:R-:W-:Y:S01]  /*3670*/  LEA.HI.X.SX32 R73, R79, R102, 0x1, P6 ;  /* 0x000000664f497211 */ /* 0x000fe200030f0eff */
[----:B------:R-:W5:Y:S01]  /*3680*/  @P2 LDG.E.U16 R220, desc[UR20][R92.64] ;  /* 0x000000145cdc2981 */ /* 0x000f62000c1e1500 */
[----:B------:R-:W-:-:S02]  /*3690*/  LEA R86, P3, R87, R80, 0x1 ;  /* 0x0000005057567211 */ /* 0x000fc400078608ff */
[-C--:B------:R-:W-:Y:S02]  /*36a0*/  LEA R74, P4, R75, R80.reuse, 0x1 ;  /* 0x000000504b4a7211 */ /* 0x080fe400078808ff */
[----:B------:R-:W-:Y:S02]  /*36b0*/  LEA R78, P6, R119, R80, 0x1 ;  /* 0x00000050774e7211 */ /* 0x000fe400078c08ff */
[C---:B------:R-:W-:Y:S02]  /*36c0*/  LOP3.LUT R227, R141.reuse, 0x16, RZ, 0xfc, !PT ;  /* 0x000000168de37812 */ /* 0x040fe400078efcff */
[C---:B------:R-:W-:Y:S02]  /*36d0*/  LOP3.LUT R229, R141.reuse, 0x26, RZ, 0xfc, !PT ;  /* 0x000000268de57812 */ /* 0x040fe400078efcff */
[C---:B------:R-:W-:Y:S02]  /*36e0*/  LOP3.LUT R231, R141.reuse, 0x36, RZ, 0xfc, !PT ;  /* 0x000000368de77812 */ /* 0x040fe400078efcff */
[----:B------:R-:W-:Y:S01]  /*36f0*/  LOP3.LUT R233, R141, 0x4, RZ, 0xfc, !PT ;  /* 0x000000048de97812 */ /* 0x000fe200078efcff */
[----:B------:R-:W-:Y:S01]  /*3700*/  IMAD R99, R219, R138, RZ ;  /* 0x0000008adb637224 */ /* 0x000fe200078e02ff */
[----:B------:R-:W-:-:S02]  /*3710*/  LEA.HI R223, R98, 0x3e, RZ, 0x1a ;  /* 0x0000003e62df7811 */ /* 0x000fc400078fd0ff */
[----:B0-----:R-:W-:Y:S02]  /*3720*/  LEA R70, P5, R77, R80, 0x1 ;  /* 0x000000504d467211 */ /* 0x001fe400078a08ff */
[-C--:B------:R-:W-:Y:S02]  /*3730*/  LEA.HI.X.SX32 R87, R87, R102.reuse, 0x1, P3 ;  /* 0x0000006657577211 */ /* 0x080fe400018f0eff */
[-C--:B------:R-:W-:Y:S02]  /*3740*/  LEA.HI.X.SX32 R75, R75, R102.reuse, 0x1, P4 ;  /* 0x000000664b4b7211 */ /* 0x080fe400020f0eff */
[----:B------:R-:W-:Y:S02]  /*3750*/  LEA.HI.X.SX32 R79, R119, R102, 0x1, P6 ;  /* 0x00000066774f7211 */ /* 0x000fe400030f0eff */
[-C--:B------:R-:W-:Y:S02]  /*3760*/  ISETP.LT.AND P3, PT, R227, R88.reuse, P0 ;  /* 0x00000058e300720c */ /* 0x080fe40000761270 */
[----:B------:R-:W-:-:S02]  /*3770*/  ISETP.LT.AND P4, PT, R229, R88, P0 ;  /* 0x00000058e500720c */ /* 0x000fc40000781270 */
[-C--:B------:R-:W-:Y:S02]  /*3780*/  ISETP.LT.AND P6, PT, R231, R88.reuse, P0 ;  /* 0x00000058e700720c */ /* 0x080fe400007c1270 */
[----:B------:R-:W-:Y:S01]  /*3790*/  ISETP.LT.AND P2, PT, R233, R88, P0 ;  /* 0x00000058e900720c */ /* 0x000fe20000741270 */
[----:B------:R-:W-:Y:S01]  /*37a0*/  IMAD R121, R223, R138, RZ ;  /* 0x0000008adf797224 */ /* 0x000fe200078e02ff */
[----:B------:R-:W-:Y:S02]  /*37b0*/  LEA.HI.X.SX32 R71, R77, R102, 0x1, P5 ;  /* 0x000000664d477211 */ /* 0x000fe400028f0eff */
[----:B------:R-:W-:Y:S02]  /*37c0*/  LEA R76, P5, R99, R80, 0x1 ;  /* 0x00000050634c7211 */ /* 0x000fe400078a08ff */
[----:B------:R-:W-:Y:S02]  /*37d0*/  PRMT R222, RZ, 0x7610, R222 ;  /* 0x00007610ffde7816 */ /* 0x000fe400000000de */
[----:B------:R-:W-:-:S02]  /*37e0*/  PRMT R224, RZ, 0x7610, R224 ;  /* 0x00007610ffe07816 */ /* 0x000fc400000000e0 */
[----:B------:R-:W-:Y:S02]  /*37f0*/  PRMT R226, RZ, 0x7610, R226 ;  /* 0x00007610ffe27816 */ /* 0x000fe400000000e2 */
[----:B------:R-:W-:Y:S01]  /*3800*/  PRMT R244, RZ, 0x7610, R244 ;  /* 0x00007610fff47816 */ /* 0x000fe200000000f4 */
[----:B------:R0:W5:Y:S01]  /*3810*/  @P3 LDG.E.U16 R222, desc[UR20][R84.64] ;  /* 0x0000001454de3981 */ /* 0x000162000c1e1500 */
[----:B------:R-:W-:Y:S02]  /*3820*/  LEA.HI.X.SX32 R77, R99, R102, 0x1, P5 ;  /* 0x00000066634d7211 */ /* 0x000fe400028f0eff */
[----:B------:R-:W-:Y:S01]  /*3830*/  LEA R80, P5, R121, R80, 0x1 ;  /* 0x0000005079507211 */ /* 0x000fe200078a08ff */
[----:B------:R1:W5:Y:S01]  /*3840*/  @P4 LDG.E.U16 R224, desc[UR20][R86.64] ;  /* 0x0000001456e04981 */ /* 0x000362000c1e1500 */
[----:B------:R-:W-:Y:S02]  /*3850*/  LOP3.LUT R235, R141, 0x6, RZ, 0xfc, !PT ;  /* 0x000000068deb7812 */ /* 0x000fe400078efcff */
[----:B------:R-:W-:Y:S01]  /*3860*/  LEA.HI.X.SX32 R81, R121, R102, 0x1, P5 ;  /* 0x0000006679517211 */ /* 0x000fe200028f0eff */
[----:B------:R0:W5:Y:S01]  /*3870*/  @P6 LDG.E.U16 R226, desc[UR20][R90.64] ;  /* 0x000000145ae26981 */ /* 0x000162000c1e1500 */
[----:B------:R-:W-:-:S02]  /*3880*/  ISETP.LT.AND P6, PT, R235, R88, P0 ;  /* 0x00000058eb00720c */ /* 0x000fc400007c1270 */
[-C--:B------:R-:W-:Y:S01]  /*3890*/  ISETP.LT.AND P5, PT, R217, R88.reuse, P0 ;  /* 0x00000058d900720c */ /* 0x080fe200007a1270 */
[----:B------:R-:W5:Y:S01]  /*38a0*/  @P2 LDG.E.U16 R244, desc[UR20][R70.64] ;  /* 0x0000001446f42981 */ /* 0x000f62000c1e1500 */
[-C--:B------:R-:W-:Y:S02]  /*38b0*/  ISETP.LT.AND P4, PT, R219, R88.reuse, P0 ;  /* 0x00000058db00720c */ /* 0x080fe40000781270 */
[-C--:B------:R-:W-:Y:S02]  /*38c0*/  ISETP.LT.AND P3, PT, R221, R88.reuse, P0 ;  /* 0x00000058dd00720c */ /* 0x080fe40000761270 */
[-C--:B------:R-:W-:Y:S02]  /*38d0*/  ISETP.LT.AND P2, PT, R223, R88.reuse, P0 ;  /* 0x00000058df00720c */ /* 0x080fe40000741270 */
[----:B------:R-:W-:Y:S02]  /*38e0*/  ISETP.LT.AND P0, PT, R94, R88, P0 ;  /* 0x000000585e00720c */ /* 0x000fe40000701270 */
[----:B------:R-:W-:-:S02]  /*38f0*/  PRMT R242, RZ, 0x7610, R242 ;  /* 0x00007610fff27816 */ /* 0x000fc400000000f2 */
[----:B------:R-:W-:Y:S02]  /*3900*/  PRMT R240, RZ, 0x7610, R240 ;  /* 0x00007610fff07816 */ /* 0x000fe400000000f0 */
[----:B------:R-:W-:Y:S02]  /*3910*/  PRMT R238, RZ, 0x7610, R238 ;  /* 0x00007610ffee7816 */ /* 0x000fe400000000ee */
[----:B------:R-:W-:Y:S01]  /*3920*/  PRMT R236, RZ, 0x7610, R236 ;  /* 0x00007610ffec7816 */ /* 0x000fe200000000ec */
[----:B------:R-:W5:Y:S01]  /*3930*/  @P6 LDG.E.U16 R242, desc[UR20][R72.64] ;  /* 0x0000001448f26981 */ /* 0x000f62000c1e1500 */
[----:B------:R-:W-:Y:S02]  /*3940*/  PRMT R234, RZ, 0x7610, R234 ;  /* 0x00007610ffea7816 */ /* 0x000fe400000000ea */
[----:B------:R-:W-:Y:S01]  /*3950*/  PRMT R232, RZ, 0x7610, R232 ;  /* 0x00007610ffe87816 */ /* 0x000fe200000000e8 */
[----:B------:R-:W5:Y:S01]  /*3960*/  @P5 LDG.E.U16 R240, desc[UR20][R74.64] ;  /* 0x000000144af05981 */ /* 0x000f62000c1e1500 */
[----:B------:R-:W-:-:S02]  /*3970*/  PRMT R230, RZ, 0x7610, R230 ;  /* 0x00007610ffe67816 */ /* 0x000fc400000000e6 */
[----:B------:R-:W-:Y:S01]  /*3980*/  PRMT R214, RZ, 0x7610, R214 ;  /* 0x00007610ffd67816 */ /* 0x000fe200000000d6 */
[----:B------:R-:W5:Y:S01]  /*3990*/  @P4 LDG.E.U16 R238, desc[UR20][R76.64] ;  /* 0x000000144cee4981 */ /* 0x000f62000c1e1500 */
        /* <DEDUP_REMOVED lines=42> */
[----:B------:R-:W-:-:S03]  /*3c40*/  PRMT R89, RZ, 0x7610, R89 ;  /* 0x00007610ff597816 */ /* 0x000fc60000000059 */
[----:B------:R-:W5:Y:S04]  /*3c50*/  @P0 LDG.E.U16 R194, desc[UR20][R36.64] ;  /* 0x0000001424c20981 */ /* 0x000f68000c1e1500 */
        /* <DEDUP_REMOVED lines=18> */
[----:B------:R-:W5:Y:S01]  /*3d80*/  @P0 LDG.E.U16 R89, desc[UR20][R64.64] ;  /* 0x0000001440590981 */ /* 0x000f62000c1e1500 */
[----:B0-----:R-:W-:-:S02]  /*3d90*/  SHF.R.S32.HI R84, RZ, 0x1f, R83 ;  /* 0x0000001fff547819 */ /* 0x001fc40000011453 */
[----:B------:R-:W-:Y:S01]  /*3da0*/  SHF.R.S32.HI R85, RZ, 0x6, R98 ;  /* 0x00000006ff557819 */ /* 0x000fe20000011462 */
[----:B------:R-:W-:-:S04]  /*3db0*/  @!UP1 UIADD3 UR4, UPT, UPT, -UR6, 0x100000, URZ ;  /* 0x0010000006049890 */ /* 0x000fc8000fffe1ff */
[----:B------:R-:W-:Y:S02]  /*3dc0*/  @!UP1 USHF.L.U32 UR5, UR4, 0xb, URZ ;  /* 0x0000000b04059899 */ /* 0x000fe400080006ff */
[----:B------:R-:W-:Y:S01]  /*3dd0*/  @!UP1 USHF.L.U32 UR4, UR4, 0x1, URZ ;  /* 0x0000000104049899 */ /* 0x000fe200080006ff */
[----:B------:R-:W-:Y:S01]  /*3de0*/  IMAD.SHL.U32 R173, R94, 0x2, RZ ;  /* 0x000000025ead7824 */ /* 0x000fe200078e00ff */
[----:B------:R-:W-:Y:S02]  /*3df0*/  SHF.L.U64.HI R83, R83, 0x1, R84 ;  /* 0x0000000153537819 */ /* 0x000fe40000010254 */
[----:B------:R-:W-:Y:S02]  /*3e00*/  SGXT R84, R85, 0x1 ;  /* 0x000000015554781a */ /* 0x000fe40000000200 */
[----:B------:R-:W-:Y:S02]  /*3e10*/  SHF.R.S32.HI R114, RZ, 0x1f, R117 ;  /* 0x0000001fff727819 */ /* 0x000fe40000011475 */
[----:B------:R-:W-:Y:S01]  /*3e20*/  LEA R228, P2, R117, R82, 0x1 ;  /* 0x0000005275e47211 */ /* 0x000fe200078408ff */
[----:B------:R-:W-:Y:S01]  /*3e30*/  VOTEU.ALL UP2, P1 ;  /* 0x0000000000ff7886 */ /* 0x000fe20000840000 */
[----:B------:R-:W-:-:S02]  /*3e40*/  LOP3.LUT R173, R173, 0x90, R84, 0x78, !PT ;  /* 0x00000090adad7812 */ /* 0x000fc400078e7854 */
[-C--:B------:R-:W-:Y:S02]  /*3e50*/  LEA.HI.X R114, R117, R83.reuse, R114, 0x1, P2 ;  /* 0x0000005375727211 */ /* 0x080fe400010f0c72 */
[----:B------:R-:W-:Y:S01]  /*3e60*/  SHF.R.S32.HI R84, RZ, 0x1f, R103 ;  /* 0x0000001fff547819 */ /* 0x000fe20000011467 */
[----:B------:R0:W0:Y:S01]  /*3e70*/  @!UP2 SYNCS.EXCH.64 URZ, [UR9+0x8008], UR4 ;  /* 0x0080080409ffa5b2 */ /* 0x0000220008000100 */
[-C--:B------:R-:W-:Y:S01]  /*3e80*/  LEA R102, P2, R103, R82.reuse, 0x1 ;  /* 0x0000005267667211 */ /* 0x080fe200078408ff */
[----:B--2---:R2:W-:Y:S01]  /*3e90*/  STS.U16 [R173+UR9+0x400], R128 ;  /* 0x00040080ad007988 */ /* 0x0045e20008000409 */
[----:B-1----:R-:W-:Y:S02]  /*3ea0*/  SHF.R.S32.HI R86, RZ, 0x1f, R113 ;  /* 0x0000001fff567819 */ /* 0x002fe40000011471 */
[----:B------:R-:W-:Y:S02]  /*3eb0*/  LEA R92, P3, R113, R82, 0x1 ;  /* 0x00000052715c7211 */ /* 0x000fe400078608ff */
[----:B------:R-:W-:Y:S01]  /*3ec0*/  LEA.HI.X R103, R103, R83, R84, 0x1, P2 ;  /* 0x0000005367677211 */ /* 0x000fe200010f0c54 */
[----:B------:R-:W-:Y:S01]  /*3ed0*/  IMAD R84, R227, R138, RZ ;  /* 0x0000008ae3547224 */ /* 0x000fe200078e02ff */
[----:B------:R-:W-:-:S02]  /*3ee0*/  LOP3.LUT R143, R173, 0x20, RZ, 0x3c, !PT ;  /* 0x00000020ad8f7812 */ /* 0x000fc400078e3cff */
[----:B------:R-:W-:Y:S01]  /*3ef0*/  SHF.R.S32.HI R90, RZ, 0x1f, R111 ;  /* 0x0000001fff5a7819 */ /* 0x000fe2000001146f */
[----:B--2---:R-:W-:Y:S01]  /*3f00*/  IMAD R128, R181, R138, RZ ;  /* 0x0000008ab5807224 */ /* 0x004fe200078e02ff */
[-C--:B------:R-:W-:Y:S01]  /*3f10*/  LEA R110, P4, R111, R82.reuse, 0x1 ;  /* 0x000000526f6e7211 */ /* 0x080fe200078808ff */
[----:B----4-:R-:W-:Y:S01]  /*3f20*/  STS.U16 [R173+UR9+0x800], R130 ;  /* 0x00080082ad007988 */ /* 0x010fe20008000409 */
[----:B------:R-:W-:Y:S01]  /*3f30*/  ISETP.NE.U32.AND P0, PT, R106, RZ, PT ;  /* 0x000000ff6a00720c */ /* 0x000fe20003f05070 */
[----:B------:R-:W-:Y:S01]  /*3f40*/  IMAD.SHL.U32 R119, R84, 0x2, RZ ;  /* 0x0000000254777824 */ /* 0x000fe200078e00ff */
[----:B------:R-:W-:Y:S01]  /*3f50*/  LEA.HI.X R93, R113, R83, R86, 0x1, P3 ;  /* 0x00000053715d7211 */ /* 0x000fe200018f0c56 */
[----:B------:R-:W-:Y:S01]  /*3f60*/  STS.U16 [R173+UR9+0xc00], R132 ;  /* 0x000c0084ad007988 */ /* 0x000fe20008000409 */
[----:B------:R-:W-:Y:S01]  /*3f70*/  SHF.R.S32.HI R86, RZ, 0x1f, R107 ;  /* 0x0000001fff567819 */ /* 0x000fe2000001146b */
[----:B------:R-:W-:Y:S01]  /*3f80*/  IMAD.SHL.U32 R123, R128, 0x2, RZ ;  /* 0x00000002807b7824 */ /* 0x000fe200078e00ff */
[----:B------:R-:W-:Y:S01]  /*3f90*/  SHF.R.S32.HI R142, RZ, 0x1f, R115 ;  /* 0x0000001fff8e7819 */ /* 0x000fe20000011473 */
[----:B------:R-:W-:Y:S01]  /*3fa0*/  STS.U16 [R173+UR9+0x1000], R134 ;  /* 0x00100086ad007988 */ /* 0x000fe20008000409 */
[----:B------:R-:W-:-:S02]  /*3fb0*/  LEA R106, P3, R107, R82, 0x1 ;  /* 0x000000526b6a7211 */ /* 0x000fc400078608ff */
[----:B------:R-:W-:Y:S01]  /*3fc0*/  LEA R216, P5, R115, R82, 0x1 ;  /* 0x0000005273d87211 */ /* 0x000fe200078a08ff */
[----:B------:R1:W-:Y:S01]  /*3fd0*/  STS.U16 [R173+UR9+0x1400], R118 ;  /* 0x00140076ad007988 */ /* 0x0003e20008000409 */
[-C--:B------:R-:W-:Y:S01]  /*3fe0*/  LEA.HI.X R111, R111, R83.reuse, R90, 0x1, P4 ;  /* 0x000000536f6f7211 */ /* 0x080fe200020f0c5a */
[----:B------:R-:W-:Y:S02]  /*3ff0*/  IMAD R90, R185, R138, RZ ;  /* 0x0000008ab95a7224 */ /* 0x000fe400078e02ff */
[----:B------:R-:W-:Y:S04]  /*4000*/  STS.U16 [R173+UR9+0x1800], R120 ;  /* 0x00180078ad007988 */ /* 0x000fe80008000409 */
[----:B------:R-:W-:Y:S04]  /*4010*/  STS.U16 [R173+UR9+0x1c00], R122 ;  /* 0x001c007aad007988 */ /* 0x000fe80008000409 */
[----:B---3--:R-:W-:Y:S04]  /*4020*/  STS.U16 [R173+UR9], R246 ;  /* 0x000000f6ad007988 */ /* 0x008fe80008000409 */
[----:B------:R2:W-:Y:S01]  /*4030*/  STS.U16 [R143+UR9+0x900], R124 ;  /* 0x0009007c8f007988 */ /* 0x0005e20008000409 */
[-C--:B------:R-:W-:Y:S01]  /*4040*/  LEA.HI.X R107, R107, R83.reuse, R86, 0x1, P3 ;  /* 0x000000536b6b7211 */ /* 0x080fe200018f0c56 */
[----:B------:R-:W-:Y:S01]  /*4050*/  IMAD.HI R128, R128, 0x2, RZ ;  /* 0x0000000280807827 */ /* 0x000fe200078e02ff */
[----:B------:R-:W-:Y:S01]  /*4060*/  LEA.HI.X R115, R115, R83, R142, 0x1, P5 ;  /* 0x0000005373737211 */ /* 0x000fe200028f0c8e */
[----:B------:R3:W-:Y:S01]  /*4070*/  STS.U16 [R143+UR9+0x1100], R126 ;  /* 0x0011007e8f007988 */ /* 0x0007e20008000409 */
[----:B-1----:R-:W-:Y:S01]  /*4080*/  IADD3 R118, P2, P3, R119, UR12, R82 ;  /* 0x0000000c77767c10 */ /* 0x002fe2000fb5e052 */
[----:B------:R-:W-:-:S02]  /*4090*/  IMAD.SHL.U32 R127, R90, 0x2, RZ ;  /* 0x000000025a7f7824 */ /* 0x000fc400078e00ff */
[-C--:B--2---:R-:W-:Y:S01]  /*40a0*/  IMAD R124, R207, R138.reuse, RZ ;  /* 0x0000008acf7c7224 */ /* 0x084fe200078e02ff */
[----:B------:R-:W-:Y:S01]  /*40b0*/  IADD3 R122, P4, P5, R123, UR12, R82 ;  /* 0x0000000c7b7a7c10 */ /* 0x000fe2000fd9e052 */
[----:B------:R-:W-:Y:S02]  /*40c0*/  IMAD R120, R183, R138, RZ ;  /* 0x0000008ab7787224 */ /* 0x000fe400078e02ff */
[----:B---3--:R-:W-:-:S04]  /*40d0*/  IMAD.HI R126, R84, 0x2, RZ ;  /* 0x00000002547e7827 */ /* 0x008fc800078e02ff */
[----:B------:R-:W-:Y:S02]  /*40e0*/  IMAD.SHL.U32 R131, R124, 0x2, RZ ;  /* 0x000000027c837824 */ /* 0x000fe400078e00ff */
[----:B------:R-:W-:Y:S01]  /*40f0*/  IMAD R86, R195, R138, RZ ;  /* 0x0000008ac3567224 */ /* 0x000fe200078e02ff */
[--C-:B------:R-:W-:Y:S01]  /*4100*/  IADD3.X R119, PT, PT, R126, UR13, R83.reuse, P2, P3 ;  /* 0x0000000d7e777c10 */ /* 0x100fe200097e6453 */
[----:B------:R-:W-:Y:S01]  /*4110*/  IMAD.HI R90, R90, 0x2, RZ ;  /* 0x000000025a5a7827 */ /* 0x000fe200078e02ff */
[----:B------:R-:W-:Y:S01]  /*4120*/  IADD3.X R123, PT, PT, R128, UR13, R83, P4, P5 ;  /* 0x0000000d807b7c10 */ /* 0x000fe2000a7ea453 */
[----:B------:R1:W-:Y:S01]  /*4130*/  STS.U16 [R143+UR9+0x500], R112 ;  /* 0x000500708f007988 */ /* 0x0003e20008000409 */
[--C-:B------:R-:W-:Y:S01]  /*4140*/  IADD3 R126, P2, P3, R127, UR12, R82.reuse ;  /* 0x0000000c7f7e7c10 */ /* 0x100fe2000fb5e052 */
[----:B------:R-:W-:Y:S01]  /*4150*/  IMAD.HI R124, R124, 0x2, RZ ;  /* 0x000000027c7c7827 */ /* 0x000fe200078e02ff */
[----:B------:R-:W-:Y:S01]  /*4160*/  IADD3 R130, P4, P5, R131, UR12, R82 ;  /* 0x0000000c83827c10 */ /* 0x000fe2000fd9e052 */
[----:B-----5:R2:W-:Y:S02]  /*4170*/  STS.U16 [R143+UR9+0xd00], R116 ;  /* 0x000d00748f007988 */ /* 0x0205e40008000409 */
[----:B------:R-:W-:-:S02]  /*4180*/  IMAD.SHL.U32 R135, R120, 0x2, RZ ;  /* 0x0000000278877824 */ /* 0x000fc400078e00ff */
[----:B------:R-:W-:Y:S02]  /*4190*/  IMAD.SHL.U32 R133, R86, 0x2, RZ ;  /* 0x0000000256857824 */ /* 0x000fe400078e00ff */
[-C--:B-1----:R-:W-:Y:S01]  /*41a0*/  IMAD R112, R229, R138.reuse, RZ ;  /* 0x0000008ae5707224 */ /* 0x082fe200078e02ff */
[--C-:B------:R-:W-:Y:S01]  /*41b0*/  IADD3.X R127, PT, PT, R90, UR13, R83.reuse, P2, P3 ;  /* 0x0000000d5a7f7c10 */ /* 0x100fe200097e6453 */
[----:B--2---:R-:W-:Y:S01]  /*41c0*/  IMAD R116, R209, R138, RZ ;  /* 0x0000008ad1747224 */ /* 0x004fe200078e02ff */
[----:B------:R-:W-:Y:S01]  /*41d0*/  IADD3.X R131, PT, PT, R124, UR13, R83, P4, P5 ;  /* 0x0000000d7c837c10 */ /* 0x000fe2000a7ea453 */
[----:B------:R-:W-:Y:S01]  /*41e0*/  IMAD.HI R120, R120, 0x2, RZ ;  /* 0x0000000278787827 */ /* 0x000fe200078e02ff */
[----:B------:R1:W-:Y:S01]  /*41f0*/  STS.U16 [R143+UR9+0x1d00], R108 ;  /* 0x001d006c8f007988 */ /* 0x0003e20008000409 */
[--C-:B------:R-:W-:Y:S02]  /*4200*/  IADD3 R134, P2, P3, R135, UR12, R82.reuse ;  /* 0x0000000c87867c10 */ /* 0x100fe4000fb5e052 */
[----:B------:R-:W-:Y:S01]  /*4210*/  IMAD.HI R86, R86, 0x2, RZ ;  /* 0x0000000256567827 */ /* 0x000fe200078e02ff */
[----:B------:R-:W-:-:S03]  /*4220*/  IADD3 R132, P4, P5, R133, UR12, R82 ;  /* 0x0000000c85847c10 */ /* 0x000fc6000fd9e052 */
[----:B------:R-:W-:Y:S02]  /*4230*/  IMAD.SHL.U32 R129, R116, 0x2, RZ ;  /* 0x0000000274817824 */ /* 0x000fe400078e00ff */
[----:B------:R-:W-:Y:S02]  /*4240*/  IMAD.SHL.U32 R125, R112, 0x2, RZ ;  /* 0x00000002707d7824 */ /* 0x000fe400078e00ff */
[-C--:B------:R-:W-:Y:S02]  /*4250*/  IMAD R85, R187, R138.reuse, RZ ;  /* 0x0000008abb557224 */ /* 0x080fe400078e02ff */
[----:B-1----:R-:W-:Y:S01]  /*4260*/  IMAD R108, R197, R138, RZ ;  /* 0x0000008ac56c7224 */ /* 0x002fe200078e02ff */
[----:B------:R-:W-:Y:S01]  /*4270*/  LOP3.LUT R142, R173, 0x40, RZ, 0x3c, !PT ;  /* 0x00000040ad8e7812 */ /* 0x000fe200078e3cff */
[----:B------:R-:W-:Y:S01]  /*4280*/  IMAD.HI R116, R116, 0x2, RZ ;  /* 0x0000000274747827 */ /* 0x000fe200078e02ff */
[--C-:B------:R-:W-:Y:S01]  /*4290*/  IADD3.X R135, PT, PT, R120, UR13, R83.reuse, P2, P3 ;  /* 0x0000000d78877c10 */ /* 0x100fe200097e6453 */
[----:B------:R1:W-:Y:S01]  /*42a0*/  STS.U16 [R143+UR9+0x1500], R100 ;  /* 0x001500648f007988 */ /* 0x0003e20008000409 */
[----:B------:R-:W-:Y:S01]  /*42b0*/  IADD3.X R133, PT, PT, R86, UR13, R83, P4, P5 ;  /* 0x0000000d56857c10 */ /* 0x000fe2000a7ea453 */
[----:B------:R-:W-:Y:S01]  /*42c0*/  IMAD.HI R112, R112, 0x2, RZ ;  /* 0x0000000270707827 */ /* 0x000fe200078e02ff */
[--C-:B------:R-:W-:Y:S01]  /*42d0*/  IADD3 R128, P2, P3, R129, UR12, R82.reuse ;  /* 0x0000000c81807c10 */ /* 0x100fe2000fb5e052 */
[----:B------:R2:W-:Y:S01]  /*42e0*/  STS.U16 [R143+UR9+0x1900], R104 ;  /* 0x001900688f007988 */ /* 0x0005e20008000409 */
[----:B------:R-:W-:Y:S01]  /*42f0*/  IADD3 R124, P4, P5, R125, UR12, R82 ;  /* 0x0000000c7d7c7c10 */ /* 0x000fe2000fd9e052 */
[----:B------:R-:W-:-:S02]  /*4300*/  IMAD.SHL.U32 R121, R85, 0x2, RZ ;  /* 0x0000000255797824 */ /* 0x000fc400078e00ff */
[----:B------:R-:W-:Y:S01]  /*4310*/  IMAD.HI R84, R85, 0x2, RZ ;  /* 0x0000000255547827 */ /* 0x000fe200078e02ff */
[----:B------:R-:W-:Y:S03]  /*4320*/  STS.U16 [R143+UR9+0x100], R140 ;  /* 0x0001008c8f007988 */ /* 0x000fe60008000409 */
[C---:B------:R-:W-:Y:S02]  /*4330*/  IMAD.SHL.U32 R117, R108.reuse, 0x2, RZ ;  /* 0x000000026c757824 */ /* 0x040fe400078e00ff */
[-C--:B-1----:R-:W-:Y:S02]  /*4340*/  IMAD R100, R189, R138.reuse, RZ ;  /* 0x0000008abd647224 */ /* 0x082fe400078e02ff */
[-C--:B------:R-:W-:Y:S02]  /*4350*/  IMAD R85, R199, R138.reuse, RZ ;  /* 0x0000008ac7557224 */ /* 0x080fe400078e02ff */
[----:B--2---:R-:W-:Y:S01]  /*4360*/  IMAD R104, R211, R138, RZ ;  /* 0x0000008ad3687224 */ /* 0x004fe200078e02ff */
[----:B------:R1:W-:Y:S01]  /*4370*/  STS.U16 [R142+UR9+0xa00], R105 ;  /* 0x000a00698e007988 */ /* 0x0003e20008000409 */
[----:B------:R-:W-:Y:S01]  /*4380*/  IMAD.HI R108, R108, 0x2, RZ ;  /* 0x000000026c6c7827 */ /* 0x000fe200078e02ff */
[----:B------:R-:W-:-:S02]  /*4390*/  IADD3.X R129, PT, PT, R116, UR13, R83, P2, P3 ;  /* 0x0000000d74817c10 */ /* 0x000fc400097e6453 */
[----:B------:R2:W-:Y:S01]  /*43a0*/  STS.U16 [R142+UR9+0xe00], R109 ;  /* 0x000e006d8e007988 */ /* 0x0005e20008000409 */
[----:B------:R-:W-:Y:S01]  /*43b0*/  IADD3.X R125, PT, PT, R112, UR13, R83, P4, P5 ;  /* 0x0000000d707d7c10 */ /* 0x000fe2000a7ea453 */
[----:B------:R-:W-:Y:S01]  /*43c0*/  IMAD.HI R90, R85, 0x2, RZ ;  /* 0x00000002555a7827 */ /* 0x000fe200078e02ff */
[--C-:B------:R-:W-:Y:S02]  /*43d0*/  IADD3 R116, P4, P5, R117, UR12, R82.reuse ;  /* 0x0000000c75747c10 */ /* 0x100fe4000fd9e052 */
[----:B------:R-:W-:Y:S01]  /*43e0*/  IADD3 R120, P2, P3, R121, UR12, R82 ;  /* 0x0000000c79787c10 */ /* 0x000fe2000fb5e052 */
[----:B-1----:R-:W-:Y:S02]  /*43f0*/  IMAD.SHL.U32 R105, R85, 0x2, RZ ;  /* 0x0000000255697824 */ /* 0x002fe400078e00ff */
[----:B------:R-:W-:Y:S02]  /*4400*/  IMAD.SHL.U32 R113, R104, 0x2, RZ ;  /* 0x0000000268717824 */ /* 0x000fe400078e00ff */
[----:B--2---:R-:W-:-:S02]  /*4410*/  IMAD.SHL.U32 R109, R100, 0x2, RZ ;  /* 0x00000002646d7824 */ /* 0x004fc400078e00ff */
[----:B------:R-:W-:Y:S01]  /*4420*/  IMAD R85, R215, R138, RZ ;  /* 0x0000008ad7557224 */ /* 0x000fe200078e02ff */
[----:B------:R1:W-:Y:S01]  /*4430*/  STS.U16 [R142+UR9+0x600], R101 ;  /* 0x000600658e007988 */ /* 0x0003e20008000409 */
[----:B------:R-:W-:Y:S01]  /*4440*/  IMAD.HI R100, R100, 0x2, RZ ;  /* 0x0000000264647827 */ /* 0x000fe200078e02ff */
[--C-:B------:R-:W-:Y:S02]  /*4450*/  IADD3.X R117, PT, PT, R108, UR13, R83.reuse, P4, P5 ;  /* 0x0000000d6c757c10 */ /* 0x100fe4000a7ea453 */
[----:B------:R-:W-:Y:S01]  /*4460*/  IADD3.X R121, PT, PT, R84, UR13, R83, P2, P3 ;  /* 0x0000000d54797c10 */ /* 0x000fe200097e6453 */
[----:B------:R-:W-:Y:S01]  /*4470*/  IMAD.HI R104, R104, 0x2, RZ ;  /* 0x0000000268687827 */ /* 0x000fe200078e02ff */
[--C-:B------:R-:W-:Y:S02]  /*4480*/  IADD3 R108, P4, P5, R109, UR12, R82.reuse ;  /* 0x0000000c6d6c7c10 */ /* 0x100fe4000fd9e052 */
[----:B------:R-:W-:Y:S01]  /*4490*/  IADD3 R112, P3, P2, R113, UR12, R82 ;  /* 0x0000000c71707c10 */ /* 0x000fe2000fa7e052 */
[----:B------:R-:W-:-:S04]  /*44a0*/  IMAD.HI R86, R85, 0x2, RZ ;  /* 0x0000000255567827 */ /* 0x000fc800078e02ff */
[----:B-1----:R-:W-:Y:S02]  /*44b0*/  IMAD.SHL.U32 R101, R85, 0x2, RZ ;  /* 0x0000000255657824 */ /* 0x002fe400078e00ff */
[-C--:B------:R-:W-:Y:S02]  /*44c0*/  IMAD R246, R191, R138.reuse, RZ ;  /* 0x0000008abff67224 */ /* 0x080fe400078e02ff */
[----:B------:R-:W-:Y:S01]  /*44d0*/  IMAD R85, R231, R138, RZ ;  /* 0x0000008ae7557224 */ /* 0x000fe200078e02ff */
[--C-:B------:R-:W-:Y:S01]  /*44e0*/  IADD3.X R109, PT, PT, R100, UR13, R83.reuse, P4, P5 ;  /* 0x0000000d646d7c10 */ /* 0x100fe2000a7ea453 */
[----:B------:R-:W-:Y:S01]  /*44f0*/  IMAD.SHL.U32 R87, R246, 0x2, RZ ;  /* 0x00000002f6577824 */ /* 0x000fe200078e00ff */
[----:B------:R-:W-:Y:S01]  /*4500*/  IADD3.X R113, PT, PT, R104, UR13, R83, P3, P2 ;  /* 0x0000000d68717c10 */ /* 0x000fe20009fe4453 */
[----:B------:R-:W-:Y:S01]  /*4510*/  IMAD.SHL.U32 R91, R85, 0x2, RZ ;  /* 0x00000002555b7824 */ /* 0x000fe200078e00ff */
[--C-:B------:R-:W-:Y:S01]  /*4520*/  IADD3 R100, P4, P5, R101, UR12, R82.reuse ;  /* 0x0000000c65647c10 */ /* 0x100fe2000fd9e052 */
[----:B------:R-:W-:Y:S01]  /*4530*/  IMAD.HI R84, R85, 0x2, RZ ;  /* 0x0000000255547827 */ /* 0x000fe200078e02ff */
[----:B------:R-:W-:-:S03]  /*4540*/  IADD3 R104, P3, P2, R105, UR12, R82 ;  /* 0x0000000c69687c10 */ /* 0x000fc6000fa7e052 */
[-C--:B------:R-:W-:Y:S01]  /*4550*/  IMAD R85, R201, R138.reuse, RZ ;  /* 0x0000008ac9557224 */ /* 0x080fe200078e02ff */
[--C-:B------:R-:W-:Y:S01]  /*4560*/  IADD3.X R101, PT, PT, R86, UR13, R83.reuse, P4, P5 ;  /* 0x0000000d56657c10 */ /* 0x100fe2000a7ea453 */
[----:B------:R-:W-:Y:S01]  /*4570*/  IMAD R140, R225, R138, RZ ;  /* 0x0000008ae18c7224 */ /* 0x000fe200078e02ff */
[----:B------:R-:W-:Y:S02]  /*4580*/  IADD3.X R105, PT, PT, R90, UR13, R83, P3, P2 ;  /* 0x0000000d5a697c10 */ /* 0x000fe40009fe4453 */
[--C-:B------:R-:W-:Y:S01]  /*4590*/  IADD3 R86, P4, P5, R87, UR12, R82.reuse ;  /* 0x0000000c57567c10 */ /* 0x100fe2000fd9e052 */
[----:B------:R-:W-:Y:S01]  /*45a0*/  IMAD.SHL.U32 R87, R85, 0x2, RZ ;  /* 0x0000000255577824 */ /* 0x000fe200078e00ff */
[----:B------:R-:W-:Y:S01]  /*45b0*/  IADD3 R90, P3, P2, R91, UR12, R82 ;  /* 0x0000000c5b5a7c10 */ /* 0x000fe2000fa7e052 */
[----:B------:R-:W-:-:S03]  /*45c0*/  IMAD.HI R246, R246, 0x2, RZ ;  /* 0x00000002f6f67827 */ /* 0x000fc600078e02ff */
[--C-:B------:R-:W-:Y:S01]  /*45d0*/  IADD3.X R91, PT, PT, R84, UR13, R83.reuse, P3, P2 ;  /* 0x0000000d545b7c10 */ /* 0x100fe20009fe4453 */
[----:B------:R-:W-:Y:S01]  /*45e0*/  IMAD.SHL.U32 R248, R140, 0x2, RZ ;  /* 0x000000028cf87824 */ /* 0x000fe200078e00ff */
[--C-:B------:R-:W-:Y:S02]  /*45f0*/  IADD3 R84, P3, P2, R87, UR12, R82.reuse ;  /* 0x0000000c57547c10 */ /* 0x100fe4000fa7e052 */
[----:B------:R-:W-:Y:S01]  /*4600*/  IADD3.X R87, PT, PT, R246, UR13, R83, P4, P5 ;  /* 0x0000000df6577c10 */ /* 0x000fe2000a7ea453 */
[----:B------:R-:W-:Y:S01]  /*4610*/  IMAD.HI R246, R85, 0x2, RZ ;  /* 0x0000000255f67827 */ /* 0x000fe200078e02ff */
[----:B------:R-:W-:-:S03]  /*4620*/  IADD3 R82, P4, P5, R248, UR12, R82 ;  /* 0x0000000cf8527c10 */ /* 0x000fc6000fd9e052 */
[----:B------:R-:W-:Y:S01]  /*4630*/  IMAD.HI R140, R140, 0x2, RZ ;  /* 0x000000028c8c7827 */ /* 0x000fe200078e02ff */
[----:B------:R-:W-:-:S04]  /*4640*/  IADD3.X R85, PT, PT, R246, UR13, R83, P3, P2 ;  /* 0x0000000df6557c10 */ /* 0x000fc80009fe4453 */
[----:B------:R-:W-:Y:S02]  /*4650*/  IADD3.X R83, PT, PT, R140, UR13, R83, P4, P5 ;  /* 0x0000000d8c537c10 */ /* 0x000fe4000a7ea453 */
[----:B------:R-:W-:Y:S01]  /*4660*/  LOP3.LUT R140, R173, 0x60, RZ, 0x3c, !PT ;  /* 0x00000060ad8c7812 */ /* 0x000fe200078e3cff */
[----:B------:R-:W-:Y:S04]  /*4670*/  STS.U16 [R142+UR9+0x1200], R136 ;  /* 0x001200888e007988 */ /* 0x000fe80008000409 */
        /* <DEDUP_REMOVED lines=37> */
[----:B------:R1:W-:Y:S04]  /*48d0*/  STS.U16 [R140+UR9+0x2700], R245 ;  /* 0x002700f58c007988 */ /* 0x0003e80008000409 */
[----:B------:R-:W-:Y:S04]  /*48e0*/  STS.U16 [R140+UR9+0x2b00], R243 ;  /* 0x002b00f38c007988 */ /* 0x000fe80008000409 */
[----:B------:R-:W-:Y:S04]  /*48f0*/  STS.U16 [R140+UR9+0x2f00], R241 ;  /* 0x002f00f18c007988 */ /* 0x000fe80008000409 */
[----:B------:R-:W-:Y:S04]  /*4900*/  STS.U16 [R140+UR9+0x3300], R239 ;  /* 0x003300ef8c007988 */ /* 0x000fe80008000409 */
[----:B------:R2:W-:Y:S04]  /*4910*/  STS.U16 [R140+UR9+0x3700], R237 ;  /* 0x003700ed8c007988 */ /* 0x0005e80008000409 */
[----:B------:R3:W-:Y:S04]  /*4920*/  STS.U16 [R140+UR9+0x3b00], R99 ;  /* 0x003b00638c007988 */ /* 0x0007e80008000409 */
[----:B------:R4:W-:Y:S01]  /*4930*/  STS.U16 [R140+UR9+0x3f00], R89 ;  /* 0x003f00598c007988 */ /* 0x0009e20008000409 */
[----:B0-----:R0:W-:Y:S06]  /*4940*/  MEMBAR.ALL.CTA ;  /* 0x0000000000007992 */ /* 0x0011ec0000008000 */
[----:B0-----:R-:W0:Y:S01]  /*4950*/  FENCE.VIEW.ASYNC.S ;  /* 0x00000000000073c6 */ /* 0x001e220000000000 */
[----:B-1----:R-:W-:Y:S01]  /*4960*/  SHF.R.S32.HI R245, RZ, 0x1f, R174 ;  /* 0x0000001ffff57819 */ /* 0x002fe200000114ae */
[----:B------:R-:W-:Y:S01]  /*4970*/  UIADD3 UR6, UPT, UPT, UR9, 0x4000, URZ ;  /* 0x0000400009067890 */ /* 0x000fe2000fffe0ff */
[----:B------:R-:W-:Y:S01]  /*4980*/  IADD3 R110, P2, PT, R110, UR12, RZ ;  /* 0x0000000c6e6e7c10 */ /* 0x000fe2000ff5e0ff */
[----:B------:R-:W-:Y:S01]  /*4990*/  UIADD3 UR7, UPT, UPT, UR9, 0x6000, URZ ;  /* 0x0000600009077890 */ /* 0x000fe2000fffe0ff */
[----:B------:R-:W-:-:S02]  /*49a0*/  LEA.HI R245, R245, R174, RZ, 0x6 ;  /* 0x000000aef5f57211 */ /* 0x000fc400078f30ff */
[----:B------:R-:W-:Y:S01]  /*49b0*/  IADD3 R136, P6, PT, R228, UR12, RZ ;  /* 0x0000000ce4887c10 */ /* 0x000fe2000ffde0ff */
[----:B------:R-:W-:Y:S01]  /*49c0*/  USHF.R.U32.HI UR6, URZ, 0x4, UR6 ;  /* 0x00000004ff067899 */ /* 0x000fe20008011606 */
[----:B------:R-:W-:Y:S01]  /*49d0*/  IADD3.X R111, PT, PT, R111, UR13, RZ, P2, !PT ;  /* 0x0000000d6f6f7c10 */ /* 0x000fe200097fe4ff */
[----:B------:R-:W-:Y:S01]  /*49e0*/  USHF.R.U32.HI UR7, URZ, 0x4, UR7 ;  /* 0x00000004ff077899 */ /* 0x000fe20008011607 */
[----:B------:R-:W-:Y:S02]  /*49f0*/  ISETP.LT.OR P2, PT, R174, 0x40, P0 ;  /* 0x00000040ae00780c */ /* 0x000fe40000741670 */
[----:B------:R-:W-:Y:S02]  /*4a00*/  SHF.R.S32.HI R245, RZ, 0x6, R245 ;  /* 0x00000006fff57819 */ /* 0x000fe400000114f5 */
[----:B------:R-:W-:Y:S01]  /*4a10*/  IADD3.X R137, PT, PT, R114, UR13, RZ, P6, !PT ;  /* 0x0000000d72897c10 */ /* 0x000fe2000b7fe4ff */
[----:B------:R-:W-:Y:S01]  /*4a20*/  USGXT.U32 UR14, UR7, 0xe ;  /* 0x0000000e070e789a */ /* 0x000fe20008000000 */
[----:B------:R-:W-:Y:S01]  /*4a30*/  IADD3 R92, P5, PT, R92, UR12, RZ ;  /* 0x0000000c5c5c7c10 */ /* 0x000fe2000ffbe0ff */
[----:B--2---:R-:W-:Y:S01]  /*4a40*/  IMAD.SHL.U32 R237, R138, 0x40, RZ ;  /* 0x000000408aed7824 */ /* 0x004fe200078e00ff */
[----:B------:R-:W-:-:S02]  /*4a50*/  IADD3 R102, P4, PT, R102, UR12, RZ ;  /* 0x0000000c66667c10 */ /* 0x000fc4000ff9e0ff */
[----:B------:R-:W-:Y:S02]  /*4a60*/  IADD3 R106, P3, PT, R106, UR12, RZ ;  /* 0x0000000c6a6a7c10 */ /* 0x000fe4000ff7e0ff */
[----:B------:R-:W-:Y:S01]  /*4a70*/  IADD3 R114, P6, PT, R216, UR12, RZ ;  /* 0x0000000cd8727c10 */ /* 0x000fe2000ffde0ff */
[----:B------:R-:W-:Y:S01]  /*4a80*/  USGXT.U32 UR12, UR6, 0xe ;  /* 0x0000000e060c789a */ /* 0x000fe20008000000 */
[----:B------:R-:W-:Y:S01]  /*4a90*/  VIMNMX R138, PT, PT, R245, 0x1, !PT ;  /* 0x00000001f58a7848 */ /* 0x000fe20007fe0100 */
[----:B------:R-:W-:Y:S02]  /*4aa0*/  UIADD3 UR22, UP2, UPT, UR14, 0x2, URZ ;  /* 0x000000020e167890 */ /* 0x000fe4000ff5e0ff */
[----:B------:R-:W-:Y:S01]  /*4ab0*/  UIADD3 UR24, UP1, UPT, UR12, 0x80, URZ ;  /* 0x000000800c187890 */ /* 0x000fe2000ff3e0ff */
[----:B------:R-:W-:Y:S01]  /*4ac0*/  UMOV UR4, URZ ;  /* 0x000000ff00047c82 */ /* 0x000fe20008000000 */
[----:B------:R-:W-:Y:S01]  /*4ad0*/  UMOV UR5, URZ ;  /* 0x000000ff00057c82 */ /* 0x000fe20008000000 */
[----:B------:R-:W-:Y:S01]  /*4ae0*/  VIADD R138, R138, 0xffffffff ;  /* 0xffffffff8a8a7836 */ /* 0x000fe20000000000 */
[----:B------:R-:W-:Y:S01]  /*4af0*/  IADD3.X R93, PT, PT, R93, UR13, RZ, P5, !PT ;  /* 0x0000000d5d5d7c10 */ /* 0x000fe2000affe4ff */
[----:B------:R-:W-:Y:S01]  /*4b00*/  UIADD3.X UR25, UPT, UPT, UR4, 0x40004040, URZ, UP1, !UPT ;  /* 0x4000404004197890 */ /* 0x000fe20008ffe4ff */
[----:B------:R-:W-:Y:S01]  /*4b10*/  IADD3.X R103, PT, PT, R103, UR13, RZ, P4, !PT ;  /* 0x0000000d67677c10 */ /* 0x000fe2000a7fe4ff */
[----:B------:R-:W-:Y:S01]  /*4b20*/  UIADD3.X UR23, UPT, UPT, UR5, 0x40004040, URZ, UP2, !UPT ;  /* 0x4000404005177890 */ /* 0x000fe200097fe4ff */
[----:B------:R-:W-:Y:S01]  /*4b30*/  IADD3.X R107, PT, PT, R107, UR13, RZ, P3, !PT ;  /* 0x0000000d6b6b7c10 */ /* 0x000fe20009ffe4ff */
[----:B------:R-:W-:Y:S01]  /*4b40*/  UMOV UR6, URZ ;  /* 0x000000ff00067c82 */ /* 0x000fe20008000000 */
[----:B------:R-:W-:Y:S01]  /*4b50*/  IADD3.X R115, PT, PT, R115, UR13, RZ, P6, !PT ;  /* 0x0000000d73737c10 */ /* 0x000fe2000b7fe4ff */
[----:B------:R-:W-:Y:S01]  /*4b60*/  IMAD.SHL.U32 R139, R139, 0x40, RZ ;  /* 0x000000408b8b7824 */ /* 0x000fe200078e00ff */
[----:B---3--:R-:W-:Y:S01]  /*4b70*/  LOP3.LUT R99, R98, 0x40, RZ, 0xc0, !PT ;  /* 0x0000004062637812 */ /* 0x008fe200078ec0ff */
[----:B0-----:R-:W-:Y:S01]  /*4b80*/  BAR.SYNC.DEFER_BLOCKING 0x0 ;  /* 0x0000000000007b1d */ /* 0x001fe20000010000 */
[----:B------:R-:W-:-:S05]  /*4b90*/  ISETP.NE.U32.AND P3, PT, R138, RZ, PT ;  /* 0x000000ff8a00720c */ /* 0x000fca0003f65070 */
[----:B----4-:R-:W-:Y:S08]  /*4ba0*/  @P2 BRA `(.L_x_6) ;  /* 0x0000000000842947 */ /* 0x010ff00003800000 */
[----:B------:R-:W-:Y:S02]  /*4bb0*/  UIADD3 UR4, UPT, UPT, UR9, 0x2000, URZ ;  /* 0x0000200009047890 */ /* 0x000fe4000fffe0ff */
[----:B------:R-:W-:Y:S02]  /*4bc0*/  USHF.R.U32.HI UR16, URZ, 0x4, UR9 ;  /* 0x00000004ff107899 */ /* 0x000fe40008011609 */
[----:B------:R-:W-:Y:S02]  /*4bd0*/  USHF.R.U32.HI UR4, URZ, 0x4, UR4 ;  /* 0x00000004ff047899 */ /* 0x000fe40008011604 */
[----:B------:R-:W-:Y:S02]  /*4be0*/  USGXT.U32 UR16, UR16, 0xe ;  /* 0x0000000e1010789a */ /* 0x000fe40008000000 */
[----:B------:R-:W-:Y:S02]  /*4bf0*/  USGXT.U32 UR18, UR4, 0xe ;  /* 0x0000000e0412789a */ /* 0x000fe40008000000 */
[----:B------:R-:W-:-:S02]  /*4c00*/  UIADD3 UR34, UP1, UPT, UR16, 0x80, URZ ;  /* 0x0000008010227890 */ /* 0x000fc4000ff3e0ff */
[----:B------:R-:W-:Y:S01]  /*4c10*/  UIADD3 UR36, UP2, UPT, UR18, 0x2, URZ ;  /* 0x0000000212247890 */ /* 0x000fe2000ff5e0ff */
[----:B------:R-:W-:Y:S01]  /*4c20*/  UMOV UR4, URZ ;  /* 0x000000ff00047c82 */ /* 0x000fe20008000000 */
[----:B------:R-:W-:Y:S01]  /*4c30*/  UMOV UR38, 0x0 ;  /* 0x0000000000267882 */ /* 0x000fe20000000000 */
[----:B------:R-:W-:Y:S02]  /*4c40*/  UIADD3.X UR35, UPT, UPT, UR4, 0x40004040, URZ, UP1, !UPT ;  /* 0x4000404004237890 */ /* 0x000fe40008ffe4ff */
[----:B------:R-:W-:Y:S02]  /*4c50*/  UIADD3.X UR37, UPT, UPT, UR4, 0x40004040, URZ, UP2, !UPT ;  /* 0x4000404004257890 */ /* 0x000fe400097fe4ff */
[----:B------:R-:W-:Y:S02]  /*4c60*/  UIADD3.64 UR26, UPT, UPT, UR34, 0x80, URZ ;  /* 0x00000080221a7897 */ /* 0x000fe4000fffe0ff */
[----:B------:R-:W-:Y:S02]  /*4c70*/  UIADD3.64 UR28, UPT, UPT, UR36, 0x2, URZ ;  /* 0x00000002241c7897 */ /* 0x000fe4000fffe0ff */
[----:B------:R-:W-:-:S02]  /*4c80*/  UIADD3.64 UR30, UPT, UPT, UR34, 0x100, URZ ;  /* 0x00000100221e7897 */ /* 0x000fc4000fffe0ff */
[----:B------:R-:W-:Y:S01]  /*4c90*/  UIADD3.64 UR32, UPT, UPT, UR36, 0x4, URZ ;  /* 0x0000000424207897 */ /* 0x000fe2000fffe0ff */
[----:B------:R-:W-:Y:S01]  /*4ca0*/  UMOV UR39, 0x4108010 ;  /* 0x0410801000277882 */ /* 0x000fe20000000000 */
[----:B------:R-:W-:Y:S01]  /*4cb0*/  UMOV UR17, 0x40004040 ;  /* 0x4000404000117882 */ /* 0x000fe20000000000 */
[----:B------:R-:W-:Y:S01]  /*4cc0*/  UMOV UR19, 0x40004040 ;  /* 0x4000404000137882 */ /* 0x000fe20000000000 */
[----:B------:R-:W-:Y:S01]  /*4cd0*/  UMOV UR40, 0x0 ;  /* 0x0000000000287882 */ /* 0x000fe20000000000 */
[----:B------:R-:W-:Y:S01]  /*4ce0*/  UMOV UR41, 0x4108010 ;  /* 0x0410801000297882 */ /* 0x000fe20000000000 */
[----:B------:R-:W-:Y:S01]  /*4cf0*/  UMOV UR42, 0x0 ;  /* 0x00000000002a7882 */ /* 0x000fe20000000000 */
[----:B------:R-:W-:Y:S01]  /*4d00*/  UMOV UR43, 0x4108010 ;  /* 0x04108010002b7882 */ /* 0x000fe20000000000 */
[----:B------:R-:W-:Y:S01]  /*4d10*/  UMOV UR4, UR11 ;  /* 0x0000000b00047c82 */ /* 0x000fe20008000000 */
[----:B------:R-:W-:Y:S01]  /*4d20*/  UMOV UR5, URZ ;  /* 0x000000ff00057c82 */ /* 0x000fe20008000000 */
[----:B------:R0:W-:Y:S01]  /*4d30*/  UTCHMMA gdesc[UR16], gdesc[UR18], tmem[UR8], tmem[UR38], idesc[UR39], !UPT ;  /* 0x00ff2612100075ea */ /* 0x0001e2000f800008 */
[----:B------:R-:W-:Y:S01]  /*4d40*/  UMOV UR44, 0x0 ;  /* 0x00000000002c7882 */ /* 0x000fe20000000000 */
[----:B------:R-:W-:Y:S01]  /*4d50*/  UMOV UR45, 0x4108010 ;  /* 0x04108010002d7882 */ /* 0x000fe20000000000 */
[----:B------:R0:W-:Y:S01]  /*4d60*/  UTCHMMA gdesc[UR34], gdesc[UR36], tmem[UR8], tmem[UR40], idesc[UR41], UPT ;  /* 0x00ff2824220075ea */ /* 0x0001e2000b800008 */
[----:B------:R-:W-:Y:S01]  /*4d70*/  UMOV UR4, UR4 ;  /* 0x0000000400047c82 */ /* 0x000fe20008000000 */
[----:B------:R0:W-:Y:S01]  /*4d80*/  UTCHMMA gdesc[UR26], gdesc[UR28], tmem[UR8], tmem[UR42], idesc[UR43], UPT ;  /* 0x00ff2a1c1a0075ea */ /* 0x0001e2000b800008 */
[----:B------:R0:W-:Y:S01]  /*4d90*/  UTCHMMA gdesc[UR30], gdesc[UR32], tmem[UR8], tmem[UR44], idesc[UR45], UPT ;  /* 0x00ff2c201e0075ea */ /* 0x0001e2000b800008 */
[----:B------:R0:W-:Y:S01]  /*4da0*/  UTCBAR [UR4], URZ ;  /* 0x000000ff040073e9 */ /* 0x0001e200080000ff */
[----:B------:R-:W-:Y:S01]  /*4db0*/  NOP ;  /* 0x0000000000007918 */ /* 0x000fe20000000000 */
.L_x_6:
[----:B------:R-:W-:Y:S05]  /*4dc0*/  @!P3 BRA `(.L_x_7) ;  /* 0x000000140050b947 */ /* 0x000fea0003800000 */
[----:B------:R-:W-:Y:S01]  /*4dd0*/  VIADD R88, R88, 0xffffffc0 ;  /* 0xffffffc058587836 */ /* 0x000fe20000000000 */
[----:B0-----:R-:W-:Y:S01]  /*4de0*/  UIADD3.64 UR18, UPT, UPT, UR24, 0x80, URZ ;  /* 0x0000008018127897 */ /* 0x001fe2000fffe0ff */
[----:B------:R-:W-:Y:S01]  /*4df0*/  IMAD.MOV.U32 R89, RZ, RZ, R137 ;  /* 0x000000ffff597224 */ /* 0x000fe200078e0089 */
[----:B------:R-:W-:Y:S02]  /*4e00*/  UIADD3.64 UR26, UPT, UPT, UR22, 0x2, URZ ;  /* 0x00000002161a7897 */ /* 0x000fe4000fffe0ff */
[----:B------:R-:W-:Y:S01]  /*4e10*/  R2UR UR32, R88 ;  /* 0x00000000582072ca */ /* 0x000fe200000e0000 */
[----:B------:R-:W-:Y:S01]  /*4e20*/  IMAD.MOV.U32 R88, RZ, RZ, R136 ;  /* 0x000000ffff587224 */ /* 0x000fe200078e0088 */
[----:B------:R-:W-:Y:S02]  /*4e30*/  UIADD3.64 UR28, UPT, UPT, UR24, 0x100, URZ ;  /* 0x00000100181c7897 */ /* 0x000fe4000fffe0ff */
[----:B------:R-:W-:Y:S01]  /*4e40*/  UIADD3.64 UR30, UPT, UPT, UR22, 0x4, URZ ;  /* 0x00000004161e7897 */ /* 0x000fe2000fffe0ff */
[----:B------:R-:W-:Y:S01]  /*4e50*/  UMOV UR5, 0x1 ;  /* 0x0000000100057882 */ /* 0x000fe20000000000 */
[----:B------:R-:W-:-:S10]  /*4e60*/  UMOV UR4, URZ ;  /* 0x000000ff00047c82 */ /* 0x000fd40008000000 */
.L_x_10:
[----:B------:R-:W-:Y:S01]  /*4e70*/  USHF.L.U32 UR6, UR6, 0x1f, URZ ;  /* 0x0000001f06067899 */ /* 0x000fe200080006ff */
[----:B------:R-:W-:-:S04]  /*4e80*/  IMAD.WIDE R84, R237, 0x2, R84 ;  /* 0x00000002ed547825 */ /* 0x000fc800078e0254 */
[----:B------:R-:W-:-:S04]  /*4e90*/  IMAD.WIDE R86, R237, 0x2, R86 ;  /* 0x00000002ed567825 */ /* 0x000fc800078e0256 */
[----:B0-----:R-:W-:-:S04]  /*4ea0*/  IMAD.U32 R136, RZ, RZ, UR6 ;  /* 0x00000006ff887e24 */ /* 0x001fc8000f8e00ff */
[----:B------:R-:W0:Y:S02]  /*4eb0*/  SYNCS.PHASECHK.TRANS64.TRYWAIT P2, [UR11], R136 ;  /* 0x00000088ff0075a7 */ /* 0x000e24000804110b */
[----:B0-----:R-:W-:Y:S05]  /*4ec0*/  @!P2 BRA `(.L_x_8) ;  /* 0x000000240064a947 */ /* 0x001fea0003800000 */
.L_x_16:
[----:B------:R-:W-:Y:S01]  /*4ed0*/  ISETP.GE.AND P6, PT, R213, UR32, PT ;  /* 0x00000020d5007c0c */ /* 0x000fe2000bfc6270 */
[----:B------:R-:W-:Y:S01]  /*4ee0*/  IMAD.WIDE R68, R237, 0x2, R68 ;  /* 0x00000002ed447825 */ /* 0x000fe200078e0244 */
[----:B------:R-:W-:Y:S02]  /*4ef0*/  ISETP.GE.AND P3, PT, R177, UR32, PT ;  /* 0x00000020b1007c0c */ /* 0x000fe4000bf66270 */
[----:B------:R-:W-:Y:S01]  /*4f00*/  ISETP.GE.AND P2, PT, R175, UR32, PT ;  /* 0x00000020af007c0c */ /* 0x000fe2000bf46270 */
[----:B------:R-:W-:Y:S01]  /*4f10*/  IMAD.WIDE R92, R237, 0x2, R92 ;  /* 0x00000002ed5c7825 */ /* 0x000fe200078e025c */
[----:B------:R-:W-:Y:S02]  /*4f20*/  ISETP.GE.AND P5, PT, R141, UR32, PT ;  /* 0x000000208d007c0c */ /* 0x000fe4000bfa6270 */
[----:B------:R-:W-:Y:S01]  /*4f30*/  PRMT R186, RZ, 0x7610, R186 ;  /* 0x00007610ffba7816 */ /* 0x000fe200000000ba */
[----:B------:R-:W-:Y:S01]  /*4f40*/  IMAD.WIDE R88, R237, 0x2, R88 ;  /* 0x00000002ed587825 */ /* 0x000fe200078e0258 */
[----:B------:R-:W-:-:S02]  /*4f50*/  PRMT R192, RZ, 0x7610, R192 ;  /* 0x00007610ffc07816 */ /* 0x000fc400000000c0 */
[----:B------:R-:W-:Y:S01]  /*4f60*/  PRMT R190, RZ, 0x7610, R190 ;  /* 0x00007610ffbe7816 */ /* 0x000fe200000000be */
[----:B------:R-:W-:Y:S01]  /*4f70*/  IMAD.WIDE R66, R237, 0x2, R66 ;  /* 0x00000002ed427825 */ /* 0x000fe200078e0242 */
[----:B------:R-:W-:Y:S01]  /*4f80*/  PRMT R184, RZ, 0x7610, R184 ;  /* 0x00007610ffb87816 */ /* 0x000fe200000000b8 */
[----:B------:R-:W2:Y:S01]  /*4f90*/  @!P6 LDG.E.U16 R186, desc[UR20][R68.64] ;  /* 0x0000001444bae981 */ /* 0x000ea2000c1e1500 */
[----:B------:R-:W-:Y:S01]  /*4fa0*/  ISETP.GE.AND P4, PT, R179, UR32, PT ;  /* 0x00000020b3007c0c */ /* 0x000fe2000bf86270 */
[----:B------:R-:W-:Y:S01]  /*4fb0*/  IMAD.WIDE R106, R237, 0x2, R106 ;  /* 0x00000002ed6a7825 */ /* 0x000fe200078e026a */
[----:B------:R-:W-:Y:S01]  /*4fc0*/  ISETP.GE.AND P6, PT, R181, UR32, PT ;  /* 0x00000020b5007c0c */ /* 0x000fe2000bfc6270 */
[----:B------:R-:W3:Y:S01]  /*4fd0*/  @!P3 LDG.E.U16 R192, desc[UR20][R92.64] ;  /* 0x000000145cc0b981 */ /* 0x000ee2000c1e1500 */
[----:B------:R-:W-:Y:S01]  /*4fe0*/  ISETP.GE.AND P3, PT, R183, UR32, PT ;  /* 0x00000020b7007c0c */ /* 0x000fe2000bf66270 */
[----:B------:R-:W-:Y:S02]  /*4ff0*/  IMAD.WIDE R122, R237, 0x2, R122 ;  /* 0x00000002ed7a7825 */ /* 0x000fe400078e027a */
[----:B------:R-:W4:Y:S01]  /*5000*/  @!P2 LDG.E.U16 R190, desc[UR20][R88.64] ;  /* 0x0000001458bea981 */ /* 0x000f22000c1e1500 */
[----:B------:R-:W-:Y:S01]  /*5010*/  ISETP.GE.AND P2, PT, R185, UR32, PT ;  /* 0x00000020b9007c0c */ /* 0x000fe2000bf46270 */
[----:B------:R-:W-:-:S02]  /*5020*/  IMAD.WIDE R134, R237, 0x2, R134 ;  /* 0x00000002ed867825 */ /* 0x000fc400078e0286 */
[----:B------:R-:W5:Y:S01]  /*5030*/  @!P5 LDG.E.U16 R184, desc[UR20][R66.64] ;  /* 0x0000001442b8d981 */ /* 0x000f62000c1e1500 */
[----:B------:R-:W-:Y:S01]  /*5040*/  ISETP.GE.AND P5, PT, R193, UR32, PT ;  /* 0x00000020c1007c0c */ /* 0x000fe2000bfa6270 */
[C---:B------:R-:W-:Y:S01]  /*5050*/  IMAD.WIDE R126, R237.reuse, 0x2, R126 ;  /* 0x00000002ed7e7825 */ /* 0x040fe200078e027e */
[----:B------:R-:W-:Y:S02]  /*5060*/  PRMT R196, RZ, 0x7610, R196 ;  /* 0x00007610ffc47816 */ /* 0x000fe400000000c4 */
[----:B------:R-:W-:Y:S01]  /*5070*/  PRMT R202, RZ, 0x7610, R202 ;  /* 0x00007610ffca7816 */ /* 0x000fe200000000ca */
[C---:B------:R-:W-:Y:S01]  /*5080*/  IMAD.WIDE R110, R237.reuse, 0x2, R110 ;  /* 0x00000002ed6e7825 */ /* 0x040fe200078e026e */
[----:B------:R-:W-:Y:S02]  /*5090*/  PRMT R206, RZ, 0x7610, R206 ;  /* 0x00007610ffce7816 */ /* 0x000fe400000000ce */
[----:B------:R-:W-:Y:S01]  /*50a0*/  PRMT R204, RZ, 0x7610, R204 ;  /* 0x00007610ffcc7816 */ /* 0x000fe200000000cc */
[----:B------:R-:W2:Y:S01]  /*50b0*/  @!P4 LDG.E.U16 R196, desc[UR20][R106.64] ;  /* 0x000000146ac4c981 */ /* 0x000ea2000c1e1500 */
[----:B------:R-:W-:Y:S01]  /*50c0*/  PRMT R198, RZ, 0x7610, R198 ;  /* 0x00007610ffc67816 */ /* 0x000fe200000000c6 */
[----:B------:R-:W-:Y:S01]  /*50d0*/  IMAD.WIDE R132, R237, 0x2, R132 ;  /* 0x00000002ed847825 */ /* 0x000fe200078e0284 */
[----:B------:R-:W-:Y:S01]  /*50e0*/  ISETP.GE.AND P4, PT, R195, UR32, PT ;  /* 0x00000020c3007c0c */ /* 0x000fe2000bf86270 */
[----:B------:R-:W3:Y:S01]  /*50f0*/  @!P6 LDG.E.U16 R202, desc[UR20][R122.64] ;  /* 0x000000147acae981 */ /* 0x000ee2000c1e1500 */
[----:B------:R-:W-:Y:S01]  /*5100*/  ISETP.GE.AND P6, PT, R197, UR32, PT ;  /* 0x00000020c5007c0c */ /* 0x000fe2000bfc6270 */
[----:B------:R-:W-:-:S02]  /*5110*/  IMAD.WIDE R116, R237, 0x2, R116 ;  /* 0x00000002ed747825 */ /* 0x000fc400078e0274 */
[----:B------:R-:W3:Y:S01]  /*5120*/  @!P3 LDG.E.U16 R206, desc[UR20][R134.64] ;  /* 0x0000001486ceb981 */ /* 0x000ee2000c1e1500 */
[----:B------:R-:W-:Y:S01]  /*5130*/  ISETP.GE.AND P3, PT, R199, UR32, PT ;  /* 0x00000020c7007c0c */ /* 0x000fe2000bf66270 */
[----:B------:R-:W-:Y:S02]  /*5140*/  IMAD.WIDE R104, R237, 0x2, R104 ;  /* 0x00000002ed687825 */ /* 0x000fe400078e0268 */
[----:B------:R-:W3:Y:S01]  /*5150*/  @!P2 LDG.E.U16 R204, desc[UR20][R126.64] ;  /* 0x000000147ecca981 */ /* 0x000ee2000c1e1500 */
[----:B------:R-:W-:Y:S01]  /*5160*/  ISETP.GE.AND P2, PT, R189, UR32, PT ;  /* 0x00000020bd007c0c */ /* 0x000fe2000bf46270 */
[----:B------:R-:W-:Y:S02]  /*5170*/  IMAD.WIDE R108, R237, 0x2, R108 ;  /* 0x00000002ed6c7825 */ /* 0x000fe400078e026c */
[----:B------:R-:W3:Y:S01]  /*5180*/  @!P5 LDG.E.U16 R198, desc[UR20][R110.64] ;  /* 0x000000146ec6d981 */ /* 0x000ee2000c1e1500 */
[----:B------:R-:W-:Y:S01]  /*5190*/  ISETP.GE.AND P5, PT, R187, UR32, PT ;  /* 0x00000020bb007c0c */ /* 0x000fe2000bfa6270 */
[----:B------:R-:W-:Y:S01]  /*51a0*/  IMAD.WIDE R120, R237, 0x2, R120 ;  /* 0x00000002ed787825 */ /* 0x000fe200078e0278 */
[----:B------:R-:W-:-:S02]  /*51b0*/  PRMT R208, RZ, 0x7610, R208 ;  /* 0x00007610ffd07816 */ /* 0x000fc400000000d0 */
[----:B------:R-:W-:Y:S02]  /*51c0*/  PRMT R212, RZ, 0x7610, R212 ;  /* 0x00007610ffd47816 */ /* 0x000fe400000000d4 */
[----:B------:R-:W-:Y:S02]  /*51d0*/  PRMT R216, RZ, 0x7610, R216 ;  /* 0x00007610ffd87816 */ /* 0x000fe400000000d8 */
[----:B------:R-:W-:Y:S01]  /*51e0*/  PRMT R214, RZ, 0x7610, R214 ;  /* 0x00007610ffd67816 */ /* 0x000fe200000000d6 */
[----:B------:R-:W3:Y:S01]  /*51f0*/  @!P4 LDG.E.U16 R208, desc[UR20][R132.64] ;  /* 0x0000001484d0c981 */ /* 0x000ee2000c1e1500 */
[----:B------:R-:W-:Y:S02]  /*5200*/  PRMT R210, RZ, 0x7610, R210 ;  /* 0x00007610ffd27816 */ /* 0x000fe400000000d2 */
[----:B------:R-:W-:Y:S01]  /*5210*/  ISETP.GE.AND P4, PT, R191, UR32, PT ;  /* 0x00000020bf007c0c */ /* 0x000fe2000bf86270 */
[----:B------:R-:W3:Y:S01]  /*5220*/  @!P6 LDG.E.U16 R212, desc[UR20][R116.64] ;  /* 0x0000001474d4e981 */ /* 0x000ee2000c1e1500 */
[----:B------:R-:W-:-:S03]  /*5230*/  ISETP.GE.AND P6, PT, R201, UR32, PT ;  /* 0x00000020c9007c0c */ /* 0x000fc6000bfc6270 */
[----:B------:R-:W3:Y:S01]  /*5240*/  @!P3 LDG.E.U16 R216, desc[UR20][R104.64] ;  /* 0x0000001468d8b981 */ /* 0x000ee2000c1e1500 */
[----:B------:R-:W-:-:S03]  /*5250*/  ISETP.GE.AND P3, PT, R205, UR32, PT ;  /* 0x00000020cd007c0c */ /* 0x000fc6000bf66270 */
[----:B------:R-:W3:Y:S01]  /*5260*/  @!P2 LDG.E.U16 R214, desc[UR20][R108.64] ;  /* 0x000000146cd6a981 */ /* 0x000ee2000c1e1500 */
[----:B------:R-:W-:-:S03]  /*5270*/  ISETP.GE.AND P2, PT, R203, UR32, PT ;  /* 0x00000020cb007c0c */ /* 0x000fc6000bf46270 */
[----:B------:R-:W3:Y:S01]  /*5280*/  @!P5 LDG.E.U16 R210, desc[UR20][R120.64] ;  /* 0x0000001478d2d981 */ /* 0x000ee2000c1e1500 */
[----:B------:R-:W-:Y:S02]  /*5290*/  ISETP.GE.AND P5, PT, R233, UR32, PT ;  /* 0x00000020e9007c0c */ /* 0x000fe4000bfa6270 */
[----:B------:R-:W-:Y:S02]  /*52a0*/  PRMT R218, RZ, 0x7610, R218 ;  /* 0x00007610ffda7816 */ /* 0x000fe400000000da */
[----:B------:R-:W-:Y:S01]  /*52b0*/  PRMT R220, RZ, 0x7610, R220 ;  /* 0x00007610ffdc7816 */ /* 0x000fe200000000dc */
[C---:B------:R-:W-:Y:S01]  /*52c0*/  IMAD.WIDE R114, R237.reuse, 0x2, R114 ;  /* 0x00000002ed727825 */ /* 0x040fe200078e0272 */
[----:B------:R-:W-:Y:S02]  /*52d0*/  PRMT R200, RZ, 0x7610, R200 ;  /* 0x00007610ffc87816 */ /* 0x000fe400000000c8 */
[----:B------:R-:W-:Y:S01]  /*52e0*/  PRMT R194, RZ, 0x7610, R194 ;  /* 0x00007610ffc27816 */ /* 0x000fe200000000c2 */
[C---:B------:R-:W-:Y:S01]  /*52f0*/  IMAD.WIDE R102, R237.reuse, 0x2, R102 ;  /* 0x00000002ed667825 */ /* 0x040fe200078e0266 */
[----:B------:R-:W-:Y:S01]  /*5300*/  PRMT R188, RZ, 0x7610, R188 ;  /* 0x00007610ffbc7816 */ /* 0x000fe200000000bc */
[----:B------:R-:W3:Y:S02]  /*5310*/  @!P4 LDG.E.U16 R218, desc[UR20][R86.64] ;  /* 0x0000001456dac981 */ /* 0x000ee4000c1e1500 */
[----:B------:R-:W-:-:S02]  /*5320*/  IMAD.WIDE R70, R237, 0x2, R70 ;  /* 0x00000002ed467825 */ /* 0x000fc400078e0246 */
[----:B------:R-:W3:Y:S04]  /*5330*/  @!P6 LDG.E.U16 R220, desc[UR20][R84.64] ;  /* 0x0000001454dce981 */ /* 0x000ee8000c1e1500 */
[----:B------:R-:W3:Y:S04]  /*5340*/  @!P3 LDG.E.U16 R200, desc[UR20][R114.64] ;  /* 0x0000001472c8b981 */ /* 0x000ee8000c1e1500 */
[----:B------:R-:W3:Y:S04]  /*5350*/  @!P2 LDG.E.U16 R194, desc[UR20][R102.64] ;  /* 0x0000001466c2a981 */ /* 0x000ee8000c1e1500 */
[----:B------:R-:W3:Y:S01]  /*5360*/  @!P5 LDG.E.U16 R188, desc[UR20][R70.64] ;  /* 0x0000001446bcd981 */ /* 0x000ee2000c1e1500 */
[----:B------:R-:W-:-:S02]  /*5370*/  ISETP.GE.AND P2, PT, R235, UR32, PT ;  /* 0x00000020eb007c0c */ /* 0x000fc4000bf46270 */
[----:B------:R-:W-:Y:S02]  /*5380*/  ISETP.GE.AND P3, PT, R227, UR32, PT ;  /* 0x00000020e3007c0c */ /* 0x000fe4000bf66270 */
[----:B------:R-:W-:Y:S02]  /*5390*/  ISETP.GE.AND P5, PT, R207, UR32, PT ;  /* 0x00000020cf007c0c */ /* 0x000fe4000bfa6270 */
[----:B------:R-:W-:Y:S01]  /*53a0*/  ISETP.GE.AND P4, PT, R219, UR32, PT ;  /* 0x00000020db007c0c */ /* 0x000fe2000bf86270 */
[C---:B------:R-:W-:Y:S01]  /*53b0*/  IMAD.WIDE R72, R237.reuse, 0x2, R72 ;  /* 0x00000002ed487825 */ /* 0x040fe200078e0248 */
[----:B------:R-:W-:Y:S02]  /*53c0*/  PRMT R247, RZ, 0x7610, R247 ;  /* 0x00007610fff77816 */ /* 0x000fe400000000f7 */
[----:B------:R-:W-:Y:S01]  /*53d0*/  PRMT R251, RZ, 0x7610, R251 ;  /* 0x00007610fffb7816 */ /* 0x000fe200000000fb */
[----:B------:R-:W-:Y:S01]  /*53e0*/  IMAD.WIDE R76, R237, 0x2, R76 ;  /* 0x00000002ed4c7825 */ /* 0x000fe200078e024c */
[----:B------:R-:W-:-:S02]  /*53f0*/  PRMT R137, RZ, 0x7610, R137 ;  /* 0x00007610ff897816 */ /* 0x000fc40000000089 */
[----:B------:R-:W-:Y:S01]  /*5400*/  PRMT R136, RZ, 0x7610, R136 ;  /* 0x00007610ff887816 */ /* 0x000fe20000000088 */
[C---:B------:R-:W-:Y:S01]  /*5410*/  IMAD.WIDE R130, R237.reuse, 0x2, R130 ;  /* 0x00000002ed827825 */ /* 0x040fe200078e0282 */
[----:B------:R-:W3:Y:S03]  /*5420*/  @!P2 LDG.E.U16 R247, desc[UR20][R72.64] ;  /* 0x0000001448f7a981 */ /* 0x000ee6000c1e1500 */
[----:B------:R-:W-:Y:S01]  /*5430*/  IMAD.WIDE R118, R237, 0x2, R118 ;  /* 0x00000002ed767825 */ /* 0x000fe200078e0276 */
[----:B------:R-:W3:Y:S01]  /*5440*/  @!P5 LDG.E.U16 R137, desc[UR20][R130.64] ;  /* 0x000000148289d981 */ /* 0x000ee2000c1e1500 */
[----:B------:R-:W-:Y:S02]  /*5450*/  ISETP.GE.AND P2, PT, R209, UR32, PT ;  /* 0x00000020d1007c0c */ /* 0x000fe4000bf46270 */
[----:B------:R-:W-:Y:S01]  /*5460*/  ISETP.GE.AND P5, PT, R211, UR32, PT ;  /* 0x00000020d3007c0c */ /* 0x000fe2000bfa6270 */
[----:B------:R-:W3:Y:S01]  /*5470*/  @!P3 LDG.E.U16 R251, desc[UR20][R118.64] ;  /* 0x0000001476fbb981 */ /* 0x000ee2000c1e1500 */
[----:B------:R-:W-:-:S03]  /*5480*/  ISETP.GE.AND P3, PT, R229, UR32, PT ;  /* 0x00000020e5007c0c */ /* 0x000fc6000bf66270 */
[----:B------:R-:W3:Y:S01]  /*5490*/  @!P4 LDG.E.U16 R136, desc[UR20][R76.64] ;  /* 0x000000144c88c981 */ /* 0x000ee2000c1e1500 */
[----:B------:R-:W-:Y:S01]  /*54a0*/  ISETP.GE.AND P4, PT, R221, UR32, PT ;  /* 0x00000020dd007c0c */ /* 0x000fe2000bf86270 */
[C---:B------:R-:W-:Y:S01]  /*54b0*/  IMAD.WIDE R78, R237.reuse, 0x2, R78 ;  /* 0x00000002ed4e7825 */ /* 0x040fe200078e024e */
[----:B------:R-:W-:Y:S02]  /*54c0*/  PRMT R239, RZ, 0x7610, R239 ;  /* 0x00007610ffef7816 */ /* 0x000fe400000000ef */
[----:B------:R-:W-:Y:S01]  /*54d0*/  PRMT R176, RZ, 0x7610, R176 ;  /* 0x00007610ffb07816 */ /* 0x000fe200000000b0 */
[C---:B------:R-:W-:Y:S01]  /*54e0*/  IMAD.WIDE R128, R237.reuse, 0x2, R128 ;  /* 0x00000002ed807825 */ /* 0x040fe200078e0280 */
[----:B------:R-:W-:Y:S02]  /*54f0*/  PRMT R241, RZ, 0x7610, R241 ;  /* 0x00007610fff17816 */ /* 0x000fe400000000f1 */
[----:B------:R-:W-:Y:S01]  /*5500*/  PRMT R178, RZ, 0x7610, R178 ;  /* 0x00007610ffb27816 */ /* 0x000fe200000000b2 */
[C---:B------:R-:W-:Y:S01]  /*5510*/  IMAD.WIDE R112, R237.reuse, 0x2, R112 ;  /* 0x00000002ed707825 */ /* 0x040fe200078e0270 */
[----:B------:R-:W3:Y:S03]  /*5520*/  @!P2 LDG.E.U16 R239, desc[UR20][R128.64] ;  /* 0x0000001480efa981 */ /* 0x000ee6000c1e1500 */
[----:B------:R-:W-:Y:S01]  /*5530*/  IMAD.WIDE R124, R237, 0x2, R124 ;  /* 0x00000002ed7c7825 */ /* 0x000fe200078e027c */
[----:B------:R-:W3:Y:S01]  /*5540*/  @!P5 LDG.E.U16 R241, desc[UR20][R112.64] ;  /* 0x0000001470f1d981 */ /* 0x000ee2000c1e1500 */
[----:B------:R-:W-:-:S02]  /*5550*/  ISETP.GE.AND P6, PT, R217, UR32, PT ;  /* 0x00000020d9007c0c */ /* 0x000fc4000bfc6270 */
[----:B------:R-:W-:Y:S01]  /*5560*/  ISETP.GE.AND P2, PT, R215, UR32, PT ;  /* 0x00000020d7007c0c */ /* 0x000fe2000bf46270 */
[----:B------:R-:W3:Y:S01]  /*5570*/  @!P3 LDG.E.U16 R176, desc[UR20][R124.64] ;  /* 0x000000147cb0b981 */ /* 0x000ee2000c1e1500 */
[----:B------:R-:W-:Y:S02]  /*5580*/  ISETP.GE.AND P3, PT, R231, UR32, PT ;  /* 0x00000020e7007c0c */ /* 0x000fe4000bf66270 */
[----:B------:R-:W-:Y:S01]  /*5590*/  ISETP.GE.AND P5, PT, R225, UR32, PT ;  /* 0x00000020e1007c0c */ /* 0x000fe2000bfa6270 */
[----:B------:R-:W3:Y:S01]  /*55a0*/  @!P4 LDG.E.U16 R178, desc[UR20][R78.64] ;  /* 0x000000144eb2c981 */ /* 0x000ee2000c1e1500 */
        /* <DEDUP_REMOVED lines=8> */
[----:B------:R-:W-:Y:S01]  /*5630*/  PRMT R182, RZ, 0x7610, R182 ;  /* 0x00007610ffb67816 */ /* 0x000fe200000000b6 */
[----:B------:R-:W3:Y:S02]  /*5640*/  @!P6 LDG.E.U16 R249, desc[UR20][R74.64] ;  /* 0x000000144af9e981 */ /* 0x000ee4000c1e1500 */
[C---:B------:R-:W-:Y:S02]  /*5650*/  IMAD.WIDE R90, R237.reuse, 0x2, R90 ;  /* 0x00000002ed5a7825 */ /* 0x040fe400078e025a */
[----:B------:R-:W3:Y:S02]  /*5660*/  @!P5 LDG.E.U16 R245, desc[UR20][R82.64] ;  /* 0x0000001452f5d981 */ /* 0x000ee4000c1e1500 */
[----:B------:R-:W-:Y:S02]  /*5670*/  IMAD.WIDE R100, R237, 0x2, R100 ;  /* 0x00000002ed647825 */ /* 0x000fe400078e0264 */
[----:B------:R-:W3:Y:S04]  /*5680*/  @!P3 LDG.E.U16 R180, desc[UR20][R90.64] ;  /* 0x000000145ab4b981 */ /* 0x000ee8000c1e1500 */
[----:B------:R-:W3:Y:S04]  /*5690*/  @!P2 LDG.E.U16 R243, desc[UR20][R100.64] ;  /* 0x0000001464f3a981 */ /* 0x000ee8000c1e1500 */
[----:B------:R-:W3:Y:S01]  /*56a0*/  @!P4 LDG.E.U16 R182, desc[UR20][R80.64] ;  /* 0x0000001450b6c981 */ /* 0x000ee2000c1e1500 */
[----:B------:R-:W-:Y:S01]  /*56b0*/  BAR.SYNC.DEFER_BLOCKING 0x0 ;  /* 0x0000000000007b1d */ /* 0x000fe20000010000 */
[----:B------:R-:W-:Y:S01]  /*56c0*/  ISETP.GE.AND P2, PT, R94, UR32, PT ;  /* 0x000000205e007c0c */ /* 0x000fe2000bf46270 */
[----:B------:R-:W-:Y:S01]  /*56d0*/  IMAD.WIDE R58, R139, 0x2, R58 ;  /* 0x000000028b3a7825 */ /* 0x000fe200078e023a */
[----:B------:R-:W-:-:S02]  /*56e0*/  PRMT R224, RZ, 0x7610, R224 ;  /* 0x00007610ffe07816 */ /* 0x000fc400000000e0 */
[----:B------:R-:W-:Y:S01]  /*56f0*/  PRMT R232, RZ, 0x7610, R232 ;  /* 0x00007610ffe87816 */ /* 0x000fe200000000e8 */
[C---:B------:R-:W-:Y:S01]  /*5700*/  IMAD.WIDE R50, R139.reuse, 0x2, R50 ;  /* 0x000000028b327825 */ /* 0x040fe200078e0232 */
[----:B------:R-:W-:Y:S02]  /*5710*/  PRMT R240, RZ, 0x7610, R240 ;  /* 0x00007610fff07816 */ /* 0x000fe400000000f0 */
[----:B------:R-:W-:Y:S01]  /*5720*/  PRMT R226, RZ, 0x7610, R226 ;  /* 0x00007610ffe27816 */ /* 0x000fe200000000e2 */
[C---:B------:R-:W-:Y:S01]  /*5730*/  IMAD.WIDE R42, R139.reuse, 0x2, R42 ;  /* 0x000000028b2a7825 */ /* 0x040fe200078e022a */
[----:B------:R-:W-:Y:S02]  /*5740*/  PRMT R234, RZ, 0x7610, R234 ;  /* 0x00007610ffea7816 */ /* 0x000fe400000000ea */
[----:B------:R-:W-:Y:S01]  /*5750*/  PRMT R242, RZ, 0x7610, R242 ;  /* 0x00007610fff27816 */ /* 0x000fe200000000f2 */
[----:B------:R-:W-:Y:S01]  /*5760*/  IMAD.WIDE R34, R139, 0x2, R34 ;  /* 0x000000028b227825 */ /* 0x000fe200078e0222 */
[----:B------:R-:W-:-:S02]  /*5770*/  PRMT R228, RZ, 0x7610, R228 ;  /* 0x00007610ffe47816 */ /* 0x000fc400000000e4 */
[----:B------:R-:W-:Y:S01]  /*5780*/  PRMT R236, RZ, 0x7610, R236 ;  /* 0x00007610ffec7816 */ /* 0x000fe200000000ec */
[----:B------:R-:W-:Y:S01]  /*5790*/  IMAD.WIDE R26, R139, 0x2, R26 ;  /* 0x000000028b1a7825 */ /* 0x000fe200078e021a */
[----:B------:R-:W-:-:S03]  /*57a0*/  PRMT R244, RZ, 0x7610, R244 ;  /* 0x00007610fff47816 */ /* 0x000fc600000000f4 */
[C---:B------:R-:W-:Y:S01]  /*57b0*/  IMAD.WIDE R18, R139.reuse, 0x2, R18 ;  /* 0x000000028b127825 */ /* 0x040fe200078e0212 */
[----:B------:R-:W-:Y:S01]  /*57c0*/  PRMT R222, RZ, 0x7610, R222 ;  /* 0x00007610ffde7816 */ /* 0x000fe200000000de */
[----:B------:R-:W3:Y:S02]  /*57d0*/  @!P2 LDG.E.U16 R224, desc[UR20][R42.64] ;  /* 0x000000142ae0a981 */ /* 0x000ee4000c1e1500 */
[C---:B------:R-:W-:Y:S01]  /*57e0*/  IMAD.WIDE R10, R139.reuse, 0x2, R10 ;  /* 0x000000028b0a7825 */ /* 0x040fe200078e020a */
[----:B------:R-:W-:Y:S01]  /*57f0*/  PRMT R230, RZ, 0x7610, R230 ;  /* 0x00007610ffe67816 */ /* 0x000fe200000000e6 */
[----:B------:R-:W3:Y:S02]  /*5800*/  @!P2 LDG.E.U16 R232, desc[UR20][R50.64] ;  /* 0x0000001432e8a981 */ /* 0x000ee4000c1e1500 */
[C---:B------:R-:W-:Y:S01]  /*5810*/  IMAD.WIDE R2, R139.reuse, 0x2, R2 ;  /* 0x000000028b027825 */ /* 0x040fe200078e0202 */
[----:B------:R-:W-:Y:S01]  /*5820*/  PRMT R238, RZ, 0x7610, R238 ;  /* 0x00007610ffee7816 */ /* 0x000fe200000000ee */
[----:B------:R-:W3:Y:S01]  /*5830*/  @!P2 LDG.E.U16 R240, desc[UR20][R58.64] ;  /* 0x000000143af0a981 */ /* 0x000ee2000c1e1500 */
[----:B------:R-:W-:Y:S01]  /*5840*/  PRMT R246, RZ, 0x7610, R246 ;  /* 0x00007610fff67816 */ /* 0x000fe200000000f6 */
[----:B------:R-:W-:-:S04]  /*5850*/  IMAD.WIDE R60, R139, 0x2, R60 ;  /* 0x000000028b3c7825 */ /* 0x000fc800078e023c */
[C---:B------:R-:W-:Y:S01]  /*5860*/  IMAD.WIDE R52, R139.reuse, 0x2, R52 ;  /* 0x000000028b347825 */ /* 0x040fe200078e0234 */
[----:B------:R-:W3:Y:S03]  /*5870*/  @!P2 LDG.E.U16 R242, desc[UR20][R60.64] ;  /* 0x000000143cf2a981 */ /* 0x000ee6000c1e1500 */
[C---:B------:R-:W-:Y:S01]  /*5880*/  IMAD.WIDE R44, R139.reuse, 0x2, R44 ;  /* 0x000000028b2c7825 */ /* 0x040fe200078e022c */
[----:B------:R-:W3:Y:S03]  /*5890*/  @!P2 LDG.E.U16 R234, desc[UR20][R52.64] ;  /* 0x0000001434eaa981 */ /* 0x000ee6000c1e1500 */
[C---:B------:R-:W-:Y:S01]  /*58a0*/  IMAD.WIDE R36, R139.reuse, 0x2, R36 ;  /* 0x000000028b247825 */ /* 0x040fe200078e0224 */
[----:B------:R-:W3:Y:S03]  /*58b0*/  @!P2 LDG.E.U16 R226, desc[UR20][R44.64] ;  /* 0x000000142ce2a981 */ /* 0x000ee6000c1e1500 */
[----:B------:R-:W-:-:S04]  /*58c0*/  IMAD.WIDE R28, R139, 0x2, R28 ;  /* 0x000000028b1c7825 */ /* 0x000fc800078e021c */
[----:B------:R-:W-:-:S04]  /*58d0*/  IMAD.WIDE R20, R139, 0x2, R20 ;  /* 0x000000028b147825 */ /* 0x000fc800078e0214 */
[----:B------:R-:W-:-:S04]  /*58e0*/  IMAD.WIDE R12, R139, 0x2, R12 ;  /* 0x000000028b0c7825 */ /* 0x000fc800078e020c */
[----:B------:R-:W-:-:S04]  /*58f0*/  IMAD.WIDE R4, R139, 0x2, R4 ;  /* 0x000000028b047825 */ /* 0x000fc800078e0204 */
        /* <DEDUP_REMOVED lines=20> */
[C---:B------:R-:W-:Y:S01]  /*5a40*/  IMAD.WIDE R8, R139.reuse, 0x2, R8 ;  /* 0x000000028b087825 */ /* 0x040fe200078e0208 */
[----:B----4-:R-:W-:Y:S04]  /*5a50*/  STS.U16 [R173+UR9+0x4400], R190 ;  /* 0x004400bead007988 */ /* 0x010fe80008000409 */
[----:B-----5:R0:W-:Y:S01]  /*5a60*/  STS.U16 [R173+UR9+0x4000], R184 ;  /* 0x004000b8ad007988 */ /* 0x0201e20008000409 */
[----:B------:R-:W-:-:S03]  /*5a70*/  IMAD.WIDE R64, R139, 0x2, R64 ;  /* 0x000000028b407825 */ /* 0x000fc600078e0240 */
[----:B--2---:R1:W-:Y:S01]  /*5a80*/  STS.U16 [R173+UR9+0x4800], R196 ;  /* 0x004800c4ad007988 */ /* 0x0043e20008000409 */
[----:B0-----:R-:W-:-:S03]  /*5a90*/  PRMT R184, RZ, 0x7610, R184 ;  /* 0x00007610ffb87816 */ /* 0x001fc600000000b8 */
[----:B---3--:R0:W-:Y:S04]  /*5aa0*/  STS.U16 [R173+UR9+0x4c00], R202 ;  /* 0x004c00caad007988 */ /* 0x0081e80008000409 */
[----:B------:R2:W-:Y:S01]  /*5ab0*/  STS.U16 [R173+UR9+0x5000], R206 ;  /* 0x005000cead007988 */ /* 0x0005e20008000409 */
[----:B------:R-:W-:Y:S02]  /*5ac0*/  PRMT R190, RZ, 0x7610, R190 ;  /* 0x00007610ffbe7816 */ /* 0x000fe400000000be */
[----:B-1----:R-:W-:Y:S01]  /*5ad0*/  PRMT R196, RZ, 0x7610, R196 ;  /* 0x00007610ffc47816 */ /* 0x002fe200000000c4 */
[----:B------:R-:W3:Y:S01]  /*5ae0*/  @!P2 LDG.E.U16 R184, desc[UR20][R2.64] ;  /* 0x0000001402b8a981 */ /* 0x000ee2000c1e1500 */
[----:B0-----:R-:W-:-:S03]  /*5af0*/  PRMT R202, RZ, 0x7610, R202 ;  /* 0x00007610ffca7816 */ /* 0x001fc600000000ca */
[----:B------:R-:W4:Y:S01]  /*5b00*/  @!P2 LDG.E.U16 R190, desc[UR20][R8.64] ;  /* 0x0000001408bea981 */ /* 0x000f22000c1e1500 */
[----:B--2---:R-:W-:-:S03]  /*5b10*/  PRMT R206, RZ, 0x7610, R206 ;  /* 0x00007610ffce7816 */ /* 0x004fc600000000ce */
[----:B------:R-:W2:Y:S04]  /*5b20*/  @!P2 LDG.E.U16 R202, desc[UR20][R20.64] ;  /* 0x0000001414caa981 */ /* 0x000ea8000c1e1500 */
[----:B------:R-:W5:Y:S04]  /*5b30*/  @!P2 LDG.E.U16 R196, desc[UR20][R14.64] ;  /* 0x000000140ec4a981 */ /* 0x000f68000c1e1500 */
[----:B------:R-:W2:Y:S04]  /*5b40*/  @!P2 LDG.E.U16 R206, desc[UR20][R24.64] ;  /* 0x0000001418cea981 */ /* 0x000ea8000c1e1500 */
[----:B------:R-:W2:Y:S04]  /*5b50*/  @!P2 LDG.E.U16 R246, desc[UR20][R64.64] ;  /* 0x0000001440f6a981 */ /* 0x000ea8000c1e1500 */
[----:B------:R0:W-:Y:S04]  /*5b60*/  STS.U16 [R173+UR9+0x5800], R214 ;  /* 0x005800d6ad007988 */ /* 0x0001e80008000409 */
[----:B------:R1:W-:Y:S01]  /*5b70*/  STS.U16 [R173+UR9+0x5400], R210 ;  /* 0x005400d2ad007988 */ /* 0x0003e20008000409 */
[----:B0-----:R-:W-:-:S03]  /*5b80*/  PRMT R214, RZ, 0x7610, R214 ;  /* 0x00007610ffd67816 */ /* 0x001fc600000000d6 */
[----:B------:R0:W-:Y:S01]  /*5b90*/  STS.U16 [R173+UR9+0x5c00], R218 ;  /* 0x005c00daad007988 */ /* 0x0001e20008000409 */
[----:B-1----:R-:W-:-:S03]  /*5ba0*/  PRMT R210, RZ, 0x7610, R210 ;  /* 0x00007610ffd27816 */ /* 0x002fc600000000d2 */
[----:B------:R1:W-:Y:S04]  /*5bb0*/  STS.U16 [R143+UR9+0x4100], R186 ;  /* 0x004100ba8f007988 */ /* 0x0003e80008000409 */
[----:B------:R1:W-:Y:S04]  /*5bc0*/  STS.U16 [R143+UR9+0x4500], R192 ;  /* 0x004500c08f007988 */ /* 0x0003e80008000409 */
[----:B------:R-:W-:Y:S01]  /*5bd0*/  STS.U16 [R143+UR9+0x4900], R198 ;  /* 0x004900c68f007988 */ /* 0x000fe20008000409 */
[----:B0-----:R-:W-:-:S03]  /*5be0*/  PRMT R218, RZ, 0x7610, R218 ;  /* 0x00007610ffda7816 */ /* 0x001fc600000000da */
[----:B------:R-:W-:Y:S01]  /*5bf0*/  STS.U16 [R143+UR9+0x4d00], R204 ;  /* 0x004d00cc8f007988 */ /* 0x000fe20008000409 */
[----:B-1----:R-:W-:-:S03]  /*5c00*/  PRMT R186, RZ, 0x7610, R186 ;  /* 0x00007610ffba7816 */ /* 0x002fc600000000ba */
[----:B------:R0:W-:Y:S01]  /*5c10*/  STS.U16 [R143+UR9+0x5100], R208 ;  /* 0x005100d08f007988 */ /* 0x0001e20008000409 */
[----:B------:R-:W-:-:S03]  /*5c20*/  PRMT R192, RZ, 0x7610, R192 ;  /* 0x00007610ffc07816 */ /* 0x000fc600000000c0 */
[----:B------:R-:W-:Y:S04]  /*5c30*/  STS.U16 [R143+UR9+0x5500], R212 ;  /* 0x005500d48f007988 */ /* 0x000fe80008000409 */
[----:B------:R1:W-:Y:S01]  /*5c40*/  STS.U16 [R143+UR9+0x5900], R216 ;  /* 0x005900d88f007988 */ /* 0x0003e20008000409 */
[----:B0-----:R-:W-:-:S03]  /*5c50*/  PRMT R208, RZ, 0x7610, R208 ;  /* 0x00007610ffd07816 */ /* 0x001fc600000000d0 */
[----:B------:R0:W-:Y:S01]  /*5c60*/  STS.U16 [R143+UR9+0x5d00], R220 ;  /* 0x005d00dc8f007988 */ /* 0x0001e20008000409 */
[----:B------:R-:W-:-:S03]  /*5c70*/  PRMT R204, RZ, 0x7610, R204 ;  /* 0x00007610ffcc7816 */ /* 0x000fc600000000cc */
[----:B------:R0:W-:Y:S01]  /*5c80*/  STS.U16 [R142+UR9+0x4a00], R200 ;  /* 0x004a00c88e007988 */ /* 0x0001e20008000409 */
[----:B-1----:R-:W-:-:S03]  /*5c90*/  PRMT R216, RZ, 0x7610, R216 ;  /* 0x00007610ffd87816 */ /* 0x002fc600000000d8 */
[----:B------:R1:W-:Y:S01]  /*5ca0*/  STS.U16 [R142+UR9+0x4600], R194 ;  /* 0x004600c28e007988 */ /* 0x0003e20008000409 */
[----:B------:R-:W-:Y:S02]  /*5cb0*/  PRMT R212, RZ, 0x7610, R212 ;  /* 0x00007610ffd47816 */ /* 0x000fe400000000d4 */
[----:B0-----:R-:W-:Y:S01]  /*5cc0*/  PRMT R220, RZ, 0x7610, R220 ;  /* 0x00007610ffdc7816 */ /* 0x001fe200000000dc */
[----:B------:R0:W-:Y:S01]  /*5cd0*/  STS.U16 [R142+UR9+0x4200], R188 ;  /* 0x004200bc8e007988 */ /* 0x0001e20008000409 */
[----:B------:R-:W-:Y:S02]  /*5ce0*/  PRMT R200, RZ, 0x7610, R200 ;  /* 0x00007610ffc87816 */ /* 0x000fe400000000c8 */
[----:B------:R-:W-:Y:S01]  /*5cf0*/  PRMT R198, RZ, 0x7610, R198 ;  /* 0x00007610ffc67816 */ /* 0x000fe200000000c6 */
[----:B------:R-:W2:Y:S01]  /*5d00*/  @!P2 LDG.E.U16 R192, desc[UR20][R10.64] ;  /* 0x000000140ac0a981 */ /* 0x000ea2000c1e1500 */
[----:B-1----:R-:W-:-:S03]  /*5d10*/  PRMT R194, RZ, 0x7610, R194 ;  /* 0x00007610ffc27816 */ /* 0x002fc600000000c2 */
[----:B------:R-:W4:Y:S01]  /*5d20*/  @!P2 LDG.E.U16 R200, desc[UR20][R18.64] ;  /* 0x0000001412c8a981 */ /* 0x000f22000c1e1500 */
[----:B0-----:R-:W-:-:S03]  /*5d30*/  PRMT R188, RZ, 0x7610, R188 ;  /* 0x00007610ffbc7816 */ /* 0x001fc600000000bc */
[----:B------:R-:W5:Y:S04]  /*5d40*/  @!P2 LDG.E.U16 R208, desc[UR20][R26.64] ;  /* 0x000000141ad0a981 */ /* 0x000f68000c1e1500 */
        /* <DEDUP_REMOVED lines=11> */
[----:B------:R0:W-:Y:S04]  /*5e00*/  STS.U16 [R142+UR9+0x4e00], R137 ;  /* 0x004e00898e007988 */ /* 0x0001e80008000409 */
        /* <DEDUP_REMOVED lines=14> */
[----:B------:R0:W-:Y:S01]  /*5ef0*/  STS.U16 [R173+UR9+0x7c00], R240 ;  /* 0x007c00f0ad007988 */ /* 0x0001e20008000409 */
[----:B------:R-:W-:-:S04]  /*5f00*/  ULEA UR11, UR5, UR9, 0x3 ;  /* 0x00000009050b7291 */ /* 0x000fc8000f8e18ff */
[----:B------:R-:W-:Y:S01]  /*5f10*/  UIADD3 UR11, UPT, UPT, UR11, 0x8000, URZ ;  /* 0x000080000b0b7890 */ /* 0x000fe2000fffe0ff */
[----:B---3--:R0:W-:Y:S04]  /*5f20*/  STS.U16 [R173+UR9+0x6000], R184 ;  /* 0x006000b8ad007988 */ /* 0x0081e80008000409 */
[----:B--2---:R0:W-:Y:S04]  /*5f30*/  STS.U16 [R173+UR9+0x6400], R192 ;  /* 0x006400c0ad007988 */ /* 0x0041e80008000409 */
[----:B----4-:R0:W-:Y:S04]  /*5f40*/  STS.U16 [R173+UR9+0x6800], R200 ;  /* 0x006800c8ad007988 */ /* 0x0101e80008000409 */
[----:B-----5:R0:W-:Y:S04]  /*5f50*/  STS.U16 [R173+UR9+0x6c00], R208 ;  /* 0x006c00d0ad007988 */ /* 0x0201e80008000409 */
        /* <DEDUP_REMOVED lines=25> */
[----:B------:R1:W-:Y:S06]  /*60f0*/  MEMBAR.ALL.CTA ;  /* 0x0000000000007992 */ /* 0x0003ec0000008000 */
[----:B-1----:R-:W1:Y:S02]  /*6100*/  FENCE.VIEW.ASYNC.S ;  /* 0x00000000000073c6 */ /* 0x002e640000000000 */
[----:B-1----:R-:W-:Y:S06]  /*6110*/  BAR.SYNC.DEFER_BLOCKING 0x0 ;  /* 0x0000000000007b1d */ /* 0x002fec0000010000 */
[----:B------:R-:W-:Y:S05]  /*6120*/  @P0 BRA `(.L_x_9) ;  /* 0x00000000004c0947 */ /* 0x000fea0003800000 */
[----:B------:R-:W-:Y:S01]  /*6130*/  UMOV UR13, 0x40004040 ;  /* 0x40004040000d7882 */ /* 0x000fe20000000000 */
        /* <DEDUP_REMOVED lines=9> */
[----:B------:R1:W-:Y:S01]  /*61d0*/  UTCHMMA gdesc[UR12], gdesc[UR14], tmem[UR8], tmem[UR16], idesc[UR17], UPT ;  /* 0x00ff100e0c0075ea */ /* 0x0003e2000b800008 */
        /* <DEDUP_REMOVED lines=8> */
.L_x_9:
[----:B------:R-:W-:Y:S01]  /*6260*/  UIADD3 UR5, UPT, UPT, UR5, 0x1, URZ ;  /* 0x0000000105057890 */ /* 0x000fe2000fffe0ff */
[----:B------:R-:W-:Y:S01]  /*6270*/  VIADD R138, R138, 0xffffffff ;  /* 0xffffffff8a8a7836 */ /* 0x000fe20000000000 */
[----:B------:R-:W-:Y:S02]  /*6280*/  UIADD3 UR32, UPT, UPT, UR32, -0x40, URZ ;  /* 0xffffffc020207890 */ /* 0x000fe4000fffe0ff */
[----:B------:R-:W-:Y:S02]  /*6290*/  UISETP.GT.AND UP1, UPT, UR5, 0x1, UPT ;  /* 0x000000010500788c */ /* 0x000fe4000bf24270 */
[----:B------:R-:W-:Y:S02]  /*62a0*/  ISETP.NE.U32.AND P2, PT, R138, RZ, PT ;  /* 0x000000ff8a00720c */ /* 0x000fe40003f45070 */
[----:B-1----:R-:W-:Y:S02]  /*62b0*/  USEL UR6, URZ, 0x1, !UP1 ;  /* 0x00000001ff067887 */ /* 0x002fe4000c800000 */
[----:B------:R-:W-:-:S02]  /*62c0*/  USEL UR5, UR5, URZ, !UP1 ;  /* 0x000000ff05057287 */ /* 0x000fc4000c800000 */
[----:B------:R-:W-:-:S03]  /*62d0*/  ULOP3.LUT UR7, UR4, UR6, URZ, 0x3c, !UPT ;  /* 0x0000000604077292 */ /* 0x000fc6000f8e3cff */
[----:B------:R-:W-:-:S04]  /*62e0*/  UMOV UR6, UR4 ;  /* 0x0000000400067c82 */ /* 0x000fc80008000000 */
[----:B------:R-:W-:Y:S01]  /*62f0*/  UMOV UR4, UR7 ;  /* 0x0000000700047c82 */ /* 0x000fe20008000000 */
[----:B------:R-:W-:Y:S05]  /*6300*/  @P2 BRA `(.L_x_10) ;  /* 0xffffffe800d82947 */ /* 0x000fea000383ffff */
.L_x_7:
[----:B------:R-:W-:-:S13]  /*6310*/  ISETP.GE.AND P0, PT, R174, 0x40, PT ;  /* 0x00000040ae00780c */ /* 0x000fda0003f06270 */
[----:B------:R-:W-:Y:S05]  /*6320*/  @!P0 BRA `(.L_x_11) ;  /* 0x0000000000108947 */ /* 0x000fea0003800000 */
[----:B------:R-:W-:-:S06]  /*6330*/  USHF.L.U32 UR6, UR6, 0x1f, URZ ;  /* 0x0000001f06067899 */ /* 0x000fcc00080006ff */
[----:B------:R-:W-:-:S04]  /*6340*/  IMAD.U32 R2, RZ, RZ, UR6 ;  /* 0x00000006ff027e24 */ /* 0x000fc8000f8e00ff */
[----:B------:R-:W1:Y:S02]  /*6350*/  SYNCS.PHASECHK.TRANS64.TRYWAIT P0, [UR11], R2 ;  /* 0x00000002ff0075a7 */ /* 0x000e64000800110b */
[----:B-1----:R-:W-:Y:S05]  /*6360*/  @!P0 BRA `(.L_x_12) ;  /* 0x0000001000488947 */ /* 0x002fea0003800000 */
.L_x_11:
[----:B------:R-:W-:Y:S01]  /*6370*/  BAR.SYNC.DEFER_BLOCKING 0x0 ;  /* 0x0000000000007b1d */ /* 0x000fe20000010000 */
[C---:B------:R-:W-:Y:S01]  /*6380*/  IMAD.SHL.U32 R2, R98.reuse, 0x10, RZ ;  /* 0x0000001062027824 */ /* 0x040fe200078e00ff */
[----:B------:R-:W-:Y:S01]  /*6390*/  LEA R99, R99, UR9, 0x5 ;  /* 0x0000000963637c11 */ /* 0x000fe2000f8e28ff */
[C---:B------:R-:W-:Y:S02]  /*63a0*/  IMAD.SHL.U32 R3, R98.reuse, 0x100, RZ ;  /* 0x0000010062037824 */ /* 0x040fe400078e00ff */
[----:B------:R-:W-:Y:S01]  /*63b0*/  IMAD.SHL.U32 R98, R98, 0x8, RZ ;  /* 0x0000000862627824 */ /* 0x000fe200078e00ff */
[----:B------:R-:W-:Y:S01]  /*63c0*/  LOP3.LUT R2, R2, 0xf0, RZ, 0xc0, !PT ;  /* 0x000000f002027812 */ /* 0x000fe200078ec0ff */
[----:B------:R-:W-:Y:S01]  /*63d0*/  IMAD R99, R94, 0x10, R99 ;  /* 0x000000105e637824 */ /* 0x000fe200078e0263 */
[----:B------:R-:W-:Y:S01]  /*63e0*/  LOP3.LUT R3, R3, 0x1000, RZ, 0xc0, !PT ;  /* 0x0000100003037812 */ /* 0x000fe200078ec0ff */
[----:B------:R-:W1:Y:S01]  /*63f0*/  LDCU.128 UR12, c[0x0][0x390] ;  /* 0x00007200ff0c77ac */ /* 0x000e620008000c00 */
[----:B------:R-:W-:Y:S01]  /*6400*/  LOP3.LUT R98, R98, 0x300, RZ, 0xc0, !PT ;  /* 0x0000030062627812 */ /* 0x000fe200078ec0ff */
[----:B------:R-:W2:Y:S01]  /*6410*/  LDC R43, c[0x0][0x3b8] ;  /* 0x0000ee00ff2b7b82 */ /* 0x000ea20000000800 */
[----:B------:R-:W-:Y:S01]  /*6420*/  IADD3 R3, PT, PT, R2, UR9, R3 ;  /* 0x0000000902037c10 */ /* 0x000fe2000fffe003 */
[----:B0-----:R-:W0:Y:S04]  /*6430*/  LDCU UR4, c[0x0][0x3b4] ;  /* 0x00007680ff0477ac */ /* 0x001e280008000800 */
[----:B------:R-:W-:Y:S01]  /*6440*/  IMAD.IADD R98, R98, 0x1, R3 ;  /* 0x0000000162627824 */ /* 0x000fe200078e0203 */
[----:B------:R-:W3:Y:S02]  /*6450*/  @!P1 SYNCS.CCTL.IV [UR9+0x8000] ;  /* 0x00800000ff0099b1 */ /* 0x000ee40008000009 */
[----:B---3--:R-:W-:Y:S01]  /*6460*/  BAR.SYNC.DEFER_BLOCKING 0x0 ;  /* 0x0000000000007b1d */ /* 0x008fe20000010000 */
[C---:B-1----:R-:W-:Y:S01]  /*6470*/  ISETP.GE.AND P0, PT, R0.reuse, UR14, PT ;  /* 0x0000000e00007c0c */ /* 0x042fe2000bf06270 */
[----:B0-----:R-:W-:-:S03]  /*6480*/  IMAD R0, R0, UR4, RZ ;  /* 0x0000000400007c24 */ /* 0x001fc6000f8e02ff */
[----:B------:R-:W-:Y:S01]  /*6490*/  ISETP.LT.AND P4, PT, R96, UR15, !P0 ;  /* 0x0000000f60007c0c */ /* 0x000fe2000c781270 */
[----:B------:R-:W-:Y:S01]  /*64a0*/  LDTM.16dp32bit_t0_t15.x32 R4, tmem[UR10] ;  /* 0x0000000a000479ee */ /* 0x000fe20008a80000 */
[----:B------:R-:W0:Y:S01]  /*64b0*/  LDTM.16dp32bit_t16_t31.x32 R4, tmem[UR10+0x20] ;  /* 0x0000200a000479ee */ /* 0x000e220008aa0000 */
[----:B------:R-:W-:Y:S02]  /*64c0*/  ISETP.LT.AND P3, PT, R95, UR15, !P0 ;  /* 0x0000000f5f007c0c */ /* 0x000fe4000c761270 */
[----:B------:R-:W-:Y:S02]  /*64d0*/  LEA R41, P6, R0, UR12, 0x1 ;  /* 0x0000000c00297c11 */ /* 0x000fe4000f8c08ff */
[----:B------:R-:W-:Y:S02]  /*64e0*/  ISETP.LT.AND P5, PT, R172, UR15, !P0 ;  /* 0x0000000fac007c0c */ /* 0x000fe4000c7a1270 */
[----:B------:R-:W-:Y:S01]  /*64f0*/  ISETP.LT.AND P2, PT, R171, UR15, !P0 ;  /* 0x0000000fab007c0c */ /* 0x000fe2000c741270 */
[----:B------:R-:W1:Y:S01]  /*6500*/  @!P1 SYNCS.CCTL.IV [UR9+0x8008] ;  /* 0x00800800ff0099b1 */ /* 0x000e620008000009 */
[----:B------:R-:W-:Y:S01]  /*6510*/  NOP ;  /* 0x0000000000007918 */ /* 0x000fe20000000000 */
[C---:B------:R-:W-:Y:S01]  /*6520*/  ISETP.LT.AND P1, PT, R97.reuse, UR15, !P0 ;  /* 0x0000000f61007c0c */ /* 0x040fe2000c721270 */
[----:B--2---:R-:W-:Y:S01]  /*6530*/  IMAD R97, R97, R43, RZ ;  /* 0x0000002b61617224 */ /* 0x004fe200078e02ff */
[----:B0-----:R-:W-:-:S02]  /*6540*/  F2FP.F16.F32.PACK_AB R4, R6, R4 ;  /* 0x000000040604723e */ /* 0x001fc400000000ff */
[----:B------:R-:W-:Y:S02]  /*6550*/  F2FP.F16.F32.PACK_AB R36, R7, R5 ;  /* 0x000000050724723e */ /* 0x000fe400000000ff */
[----:B------:R-:W-:Y:S02]  /*6560*/  F2FP.F16.F32.PACK_AB R5, R10, R8 ;  /* 0x000000080a05723e */ /* 0x000fe400000000ff */
[----:B------:R-:W-:Y:S02]  /*6570*/  F2FP.F16.F32.PACK_AB R37, R11, R9 ;  /* 0x000000090b25723e */ /* 0x000fe400000000ff */
[----:B------:R-:W-:Y:S02]  /*6580*/  F2FP.F16.F32.PACK_AB R6, R14, R12 ;  /* 0x0000000c0e06723e */ /* 0x000fe400000000ff */
[----:B------:R-:W-:Y:S02]  /*6590*/  F2FP.F16.F32.PACK_AB R38, R15, R13 ;  /* 0x0000000d0f26723e */ /* 0x000fe400000000ff */
[----:B------:R-:W-:-:S02]  /*65a0*/  F2FP.F16.F32.PACK_AB R7, R18, R16 ;  /* 0x000000101207723e */ /* 0x000fc400000000ff */
[----:B------:R-:W-:Y:S02]  /*65b0*/  F2FP.F16.F32.PACK_AB R39, R19, R17 ;  /* 0x000000111327723e */ /* 0x000fe400000000ff */
[----:B------:R-:W-:Y:S01]  /*65c0*/  F2FP.F16.F32.PACK_AB R20, R22, R20 ;  /* 0x000000141614723e */ /* 0x000fe200000000ff */
[----:B-1----:R-:W-:Y:S01]  /*65d0*/  STS.128 [R98], R4 ;  /* 0x0000000462007388 */ /* 0x002fe20000000c00 */
[----:B------:R-:W-:-:S03]  /*65e0*/  F2FP.F16.F32.PACK_AB R22, R30, R28 ;  /* 0x0000001c1e16723e */ /* 0x000fc600000000ff */
[----:B------:R0:W-:Y:S01]  /*65f0*/  STS.128 [R98+0x800], R36 ;  /* 0x0008002462007388 */ /* 0x0001e20000000c00 */
[----:B------:R-:W-:Y:S01]  /*6600*/  BAR.SYNC.DEFER_BLOCKING 0x0 ;  /* 0x0000000000007b1d */ /* 0x000fe20000010000 */
[----:B0-----:R-:W-:Y:S02]  /*6610*/  F2FP.F16.F32.PACK_AB R36, R23, R21 ;  /* 0x000000151724723e */ /* 0x001fe400000000ff */
[----:B------:R-:W-:Y:S02]  /*6620*/  F2FP.F16.F32.PACK_AB R21, R26, R24 ;  /* 0x000000181a15723e */ /* 0x000fe400000000ff */
[----:B------:R-:W-:Y:S02]  /*6630*/  F2FP.F16.F32.PACK_AB R37, R27, R25 ;  /* 0x000000191b25723e */ /* 0x000fe400000000ff */
[----:B------:R-:W-:Y:S02]  /*6640*/  F2FP.F16.F32.PACK_AB R38, R31, R29 ;  /* 0x0000001d1f26723e */ /* 0x000fe400000000ff */
[----:B------:R-:W-:-:S02]  /*6650*/  F2FP.F16.F32.PACK_AB R23, R34, R32 ;  /* 0x000000202217723e */ /* 0x000fc400000000ff */
[----:B------:R-:W-:Y:S01]  /*6660*/  F2FP.F16.F32.PACK_AB R39, R35, R33 ;  /* 0x000000212327723e */ /* 0x000fe200000000ff */
[----:B------:R-:W0:Y:S01]  /*6670*/  LDS.128 R8, [R99] ;  /* 0x0000000063087984 */ /* 0x000e220000000c00 */
[----:B------:R-:W-:Y:S01]  /*6680*/  LEA.HI.X.SX32 R25, R0, UR13, 0x1, P6 ;  /* 0x0000000d00197c11 */ /* 0x000fe2000b0f0eff */
[----:B------:R-:W-:Y:S01]  /*6690*/  IMAD R0, R43, 0x2, R97 ;  /* 0x000000022b007824 */ /* 0x000fe200078e0261 */
[----:B------:R-:W-:Y:S01]  /*66a0*/  LEA R2, P6, R97, R41, 0x1 ;  /* 0x0000002961027211 */ /* 0x000fe200078c08ff */
[----:B------:R-:W-:Y:S02]  /*66b0*/  LDS.128 R4, [R99+0x1000] ;  /* 0x0010000063047984 */ /* 0x000fe40000000c00 */
[----:B------:R-:W-:Y:S01]  /*66c0*/  IMAD R12, R43, 0x2, R0 ;  /* 0x000000022b0c7824 */ /* 0x000fe200078e0200 */
[----:B------:R-:W-:Y:S01]  /*66d0*/  LEA.HI.X.SX32 R3, R97, R25, 0x1, P6 ;  /* 0x0000001961037211 */ /* 0x000fe200030f0eff */
[----:B------:R-:W-:Y:S01]  /*66e0*/  BAR.SYNC.DEFER_BLOCKING 0x0 ;  /* 0x0000000000007b1d */ /* 0x000fe20000010000 */
[----:B------:R-:W-:-:S04]  /*66f0*/  LEA R16, P6, R0, R41, 0x1 ;  /* 0x0000002900107211 */ /* 0x000fc800078c08ff */
[----:B------:R-:W-:Y:S01]  /*6700*/  LEA.HI.X.SX32 R17, R0, R25, 0x1, P6 ;  /* 0x0000001900117211 */ /* 0x000fe200030f0eff */
[----:B------:R-:W-:Y:S01]  /*6710*/  IMAD R0, R43, 0x2, R12 ;  /* 0x000000022b007824 */ /* 0x000fe200078e020c */
[----:B------:R-:W-:-:S04]  /*6720*/  LEA R18, P6, R12, R41, 0x1 ;  /* 0x000000290c127211 */ /* 0x000fc800078c08ff */
[----:B------:R-:W-:Y:S01]  /*6730*/  LEA.HI.X.SX32 R19, R12, R25, 0x1, P6 ;  /* 0x000000190c137211 */ /* 0x000fe200030f0eff */
[----:B------:R1:W-:Y:S04]  /*6740*/  STS.128 [R98], R20 ;  /* 0x0000001462007388 */ /* 0x0003e80000000c00 */
[----:B------:R-:W-:Y:S01]  /*6750*/  STS.128 [R98+0x800], R36 ;  /* 0x0008002462007388 */ /* 0x000fe20000000c00 */
[----:B------:R-:W-:Y:S01]  /*6760*/  BAR.SYNC.DEFER_BLOCKING 0x0 ;  /* 0x0000000000007b1d */ /* 0x000fe20000010000 */
[----:B-1----:R-:W-:Y:S01]  /*6770*/  IMAD R22, R43, 0x2, R0 ;  /* 0x000000022b167824 */ /* 0x002fe200078e0200 */
[----:B------:R-:W-:-:S04]  /*6780*/  LEA R20, P6, R0, R41, 0x1 ;  /* 0x0000002900147211 */ /* 0x000fc800078c08ff */
[----:B------:R-:W-:Y:S01]  /*6790*/  LEA.HI.X.SX32 R21, R0, R25, 0x1, P6 ;  /* 0x0000001900157211 */ /* 0x000fe200030f0eff */
[----:B------:R-:W-:Y:S01]  /*67a0*/  IMAD R0, R43, 0x2, R22 ;  /* 0x000000022b007824 */ /* 0x000fe200078e0216 */
[----:B0-----:R0:W-:Y:S01]  /*67b0*/  @P1 STG.E.U16 desc[UR20][R2.64], R8 ;  /* 0x0000000802001986 */ /* 0x0011e2000c101514 */
[----:B------:R-:W-:-:S03]  /*67c0*/  ISETP.LT.AND P1, PT, R170, UR15, !P0 ;  /* 0x0000000faa007c0c */ /* 0x000fc6000c721270 */
[----:B------:R-:W1:Y:S04]  /*67d0*/  LDS.128 R12, [R99] ;  /* 0x00000000630c7984 */ /* 0x000e680000000c00 */
[----:B------:R-:W2:Y:S01]  /*67e0*/  LDS.128 R96, [R99+0x1000] ;  /* 0x0010000063607984 */ /* 0x000ea20000000c00 */
[----:B0-----:R-:W-:Y:S02]  /*67f0*/  PRMT R3, R8, 0x7632, R3 ;  /* 0x0000763208037816 */ /* 0x001fe40000000003 */
[----:B------:R-:W-:-:S03]  /*6800*/  LEA R2, P6, R22, R41, 0x1 ;  /* 0x0000002916027211 */ /* 0x000fc600078c08ff */
[----:B------:R0:W-:Y:S01]  /*6810*/  @P4 STG.E.U16 desc[UR20][R16.64], R3 ;  /* 0x0000000310004986 */ /* 0x0001e2000c101514 */
[----:B------:R-:W-:-:S03]  /*6820*/  ISETP.LT.AND P4, PT, R169, UR15, !P0 ;  /* 0x0000000fa9007c0c */ /* 0x000fc6000c781270 */
[----:B------:R-:W-:Y:S01]  /*6830*/  @P3 STG.E.U16 desc[UR20][R18.64], R9 ;  /* 0x0000000912003986 */ /* 0x000fe2000c101514 */
[----:B------:R-:W-:Y:S02]  /*6840*/  ISETP.LT.AND P3, PT, R168, UR15, !P0 ;  /* 0x0000000fa8007c0c */ /* 0x000fe4000c761270 */
[----:B0-----:R-:W-:Y:S02]  /*6850*/  PRMT R17, R9, 0x7632, R17 ;  /* 0x0000763209117816 */ /* 0x001fe40000000011 */
[----:B------:R-:W-:Y:S01]  /*6860*/  LEA.HI.X.SX32 R3, R22, R25, 0x1, P6 ;  /* 0x0000001916037211 */ /* 0x000fe200030f0eff */
[----:B------:R-:W-:Y:S01]  /*6870*/  IMAD R22, R43, 0x2, R0 ;  /* 0x000000022b167824 */ /* 0x000fe200078e0200 */
[----:B------:R-:W-:Y:S01]  /*6880*/  LEA R16, P6, R0, R41, 0x1 ;  /* 0x0000002900107211 */ /* 0x000fe200078c08ff */
[----:B------:R0:W-:Y:S01]  /*6890*/  @P5 STG.E.U16 desc[UR20][R20.64], R17 ;  /* 0x0000001114005986 */ /* 0x0001e2000c101514 */
[----:B------:R-:W-:-:S03]  /*68a0*/  ISETP.LT.AND P5, PT, R167, UR15, !P0 ;  /* 0x0000000fa7007c0c */ /* 0x000fc6000c7a1270 */
[----:B------:R3:W-:Y:S01]  /*68b0*/  @P2 STG.E.U16 desc[UR20][R2.64], R10 ;  /* 0x0000000a02002986 */ /* 0x0007e2000c101514 */
[----:B------:R-:W-:Y:S02]  /*68c0*/  ISETP.LT.AND P2, PT, R166, UR15, !P0 ;  /* 0x0000000fa6007c0c */ /* 0x000fe4000c741270 */
[----:B0-----:R-:W-:Y:S01]  /*68d0*/  LEA.HI.X.SX32 R17, R0, R25, 0x1, P6 ;  /* 0x0000001900117211 */ /* 0x001fe200030f0eff */
[C---:B------:R-:W-:Y:S01]  /*68e0*/  IMAD R0, R43.reuse, 0x2, R22 ;  /* 0x000000022b007824 */ /* 0x040fe200078e0216 */
[----:B------:R-:W-:Y:S02]  /*68f0*/  LEA R8, P6, R22, R41, 0x1 ;  /* 0x0000002916087211 */ /* 0x000fe400078c08ff */
[----:B---3--:R-:W-:Y:S01]  /*6900*/  PRMT R3, R10, 0x7632, R3 ;  /* 0x000076320a037816 */ /* 0x008fe20000000003 */
[----:B------:R-:W-:Y:S01]  /*6910*/  IMAD R20, R43, 0x2, R0 ;  /* 0x000000022b147824 */ /* 0x000fe200078e0200 */
[----:B------:R-:W-:Y:S02]  /*6920*/  LEA.HI.X.SX32 R9, R22, R25, 0x1, P6 ;  /* 0x0000001916097211 */ /* 0x000fe400030f0eff */
[----:B------:R-:W-:Y:S01]  /*6930*/  LEA R18, P6, R0, R41, 0x1 ;  /* 0x0000002900127211 */ /* 0x000fe200078c08ff */
[----:B------:R0:W-:Y:S01]  /*6940*/  @P1 STG.E.U16 desc[UR20][R16.64], R3 ;  /* 0x0000000310001986 */ /* 0x0001e2000c101514 */
[----:B------:R-:W-:-:S02]  /*6950*/  ISETP.LT.AND P1, PT, R165, UR15, !P0 ;  /* 0x0000000fa5007c0c */ /* 0x000fc4000c721270 */
[----:B------:R-:W-:Y:S01]  /*6960*/  LEA.HI.X.SX32 R19, R0, R25, 0x1, P6 ;  /* 0x0000001900137211 */ /* 0x000fe200030f0eff */
[C---:B------:R-:W-:Y:S01]  /*6970*/  IMAD R0, R43.reuse, 0x2, R20 ;  /* 0x000000022b007824 */ /* 0x040fe200078e0214 */
[----:B------:R-:W-:Y:S01]  /*6980*/  LEA R2, P6, R20, R41, 0x1 ;  /* 0x0000002914027211 */ /* 0x000fe200078c08ff */
[----:B------:R-:W-:Y:S01]  /*6990*/  @P4 STG.E.U16 desc[UR20][R8.64], R11 ;  /* 0x0000000b08004986 */ /* 0x000fe2000c101514 */
[----:B------:R-:W-:Y:S01]  /*69a0*/  ISETP.LT.AND P4, PT, R164, UR15, !P0 ;  /* 0x0000000fa4007c0c */ /* 0x000fe2000c781270 */
[----:B------:R-:W-:Y:S01]  /*69b0*/  IMAD R10, R43, 0x2, R0 ;  /* 0x000000022b0a7824 */ /* 0x000fe200078e0200 */
[----:B0-----:R-:W-:Y:S02]  /*69c0*/  PRMT R17, R11, 0x7632, R17 ;  /* 0x000076320b117816 */ /* 0x001fe40000000011 */
[----:B------:R-:W-:Y:S02]  /*69d0*/  LEA.HI.X.SX32 R3, R20, R25, 0x1, P6 ;  /* 0x0000001914037211 */ /* 0x000fe400030f0eff */
[----:B------:R-:W-:Y:S01]  /*69e0*/  LEA R16, P6, R0, R41, 0x1 ;  /* 0x0000002900107211 */ /* 0x000fe200078c08ff */
[----:B------:R0:W-:Y:S01]  /*69f0*/  @P3 STG.E.U16 desc[UR20][R18.64], R17 ;  /* 0x0000001112003986 */ /* 0x0001e2000c101514 */
[----:B------:R-:W-:-:S03]  /*6a00*/  ISETP.LT.AND P3, PT, R163, UR15, !P0 ;  /* 0x0000000fa3007c0c */ /* 0x000fc6000c761270 */
[----:B-1----:R1:W-:Y:S01]  /*6a10*/  @P5 STG.E.U16 desc[UR20][R2.64], R12 ;  /* 0x0000000c02005986 */ /* 0x0023e2000c101514 */
[----:B------:R-:W-:Y:S02]  /*6a20*/  ISETP.LT.AND P5, PT, R162, UR15, !P0 ;  /* 0x0000000fa2007c0c */ /* 0x000fe4000c7a1270 */
[----:B0-----:R-:W-:Y:S01]  /*6a30*/  LEA.HI.X.SX32 R17, R0, R25, 0x1, P6 ;  /* 0x0000001900117211 */ /* 0x001fe200030f0eff */
[C---:B------:R-:W-:Y:S01]  /*6a40*/  IMAD R0, R43.reuse, 0x2, R10 ;  /* 0x000000022b007824 */ /* 0x040fe200078e020a */
[----:B------:R-:W-:Y:S02]  /*6a50*/  LEA R8, P6, R10, R41, 0x1 ;  /* 0x000000290a087211 */ /* 0x000fe400078c08ff */
[----:B-1----:R-:W-:Y:S01]  /*6a60*/  PRMT R3, R12, 0x7632, R3 ;  /* 0x000076320c037816 */ /* 0x002fe20000000003 */
[----:B------:R-:W-:Y:S01]  /*6a70*/  IMAD R18, R43, 0x2, R0 ;  /* 0x000000022b127824 */ /* 0x000fe200078e0200 */
[----:B------:R-:W-:Y:S02]  /*6a80*/  LEA.HI.X.SX32 R9, R10, R25, 0x1, P6 ;  /* 0x000000190a097211 */ /* 0x000fe400030f0eff */
[----:B------:R-:W-:Y:S01]  /*6a90*/  LEA R10, P6, R0, R41, 0x1 ;  /* 0x00000029000a7211 */ /* 0x000fe200078c08ff */
[----:B------:R0:W-:Y:S01]  /*6aa0*/  @P2 STG.E.U16 desc[UR20][R16.64], R3 ;  /* 0x0000000310002986 */ /* 0x0001e2000c101514 */
[----:B------:R-:W-:-:S02]  /*6ab0*/  PRMT R12, R13, 0x7632, R12 ;  /* 0x000076320d0c7816 */ /* 0x000fc4000000000c */
[----:B------:R-:W-:Y:S01]  /*6ac0*/  LEA.HI.X.SX32 R11, R0, R25, 0x1, P6 ;  /* 0x00000019000b7211 */ /* 0x000fe200030f0eff */
[----:B------:R-:W-:Y:S01]  /*6ad0*/  IMAD R0, R43, 0x2, R18 ;  /* 0x000000022b007824 */ /* 0x000fe200078e0212 */
[----:B------:R-:W-:Y:S01]  /*6ae0*/  LEA R2, P6, R18, R41, 0x1 ;  /* 0x0000002912027211 */ /* 0x000fe200078c08ff */
[----:B------:R1:W-:Y:S01]  /*6af0*/  @P1 STG.E.U16 desc[UR20][R8.64], R13 ;  /* 0x0000000d08001986 */ /* 0x0003e2000c101514 */
[----:B------:R-:W-:Y:S02]  /*6b00*/  ISETP.LT.AND P2, PT, R161, UR15, !P0 ;  /* 0x0000000fa1007c0c */ /* 0x000fe4000c741270 */
[----:B------:R-:W-:Y:S01]  /*6b10*/  ISETP.LT.AND P1, PT, R160, UR15, !P0 ;  /* 0x0000000fa0007c0c */ /* 0x000fe2000c721270 */
[----:B------:R3:W-:Y:S01]  /*6b20*/  @P4 STG.E.U16 desc[UR20][R10.64], R12 ;  /* 0x0000000c0a004986 */ /* 0x0007e2000c101514 */
[----:B------:R-:W-:Y:S02]  /*6b30*/  ISETP.LT.AND P4, PT, R159, UR15, !P0 ;  /* 0x0000000f9f007c0c */ /* 0x000fe4000c781270 */
[----:B0-----:R-:W-:-:S02]  /*6b40*/  LEA.HI.X.SX32 R3, R18, R25, 0x1, P6 ;  /* 0x0000001912037211 */ /* 0x001fc400030f0eff */
[----:B------:R-:W-:Y:S01]  /*6b50*/  LEA R16, P6, R0, R41, 0x1 ;  /* 0x0000002900107211 */ /* 0x000fe200078c08ff */
[----:B-1----:R-:W-:-:S03]  /*6b60*/  IMAD R9, R43, 0x2, R0 ;  /* 0x000000022b097824 */ /* 0x002fc600078e0200 */
[----:B------:R-:W-:Y:S01]  /*6b70*/  LEA.HI.X.SX32 R17, R0, R25, 0x1, P6 ;  /* 0x0000001900117211 */ /* 0x000fe200030f0eff */
[----:B------:R0:W-:Y:S01]  /*6b80*/  @P3 STG.E.U16 desc[UR20][R2.64], R14 ;  /* 0x0000000e02003986 */ /* 0x0001e2000c101514 */
[----:B------:R-:W-:Y:S01]  /*6b90*/  PRMT R13, R15, 0x7632, R13 ;  /* 0x000076320f0d7816 */ /* 0x000fe2000000000d */
[----:B------:R-:W-:Y:S01]  /*6ba0*/  IMAD R0, R43, 0x2, R9 ;  /* 0x000000022b007824 */ /* 0x000fe200078e0209 */
[C---:B------:R-:W-:Y:S02]  /*6bb0*/  LEA R8, P6, R9.reuse, R41, 0x1 ;  /* 0x0000002909087211 */ /* 0x040fe400078c08ff */
[----:B---3--:R-:W-:Y:S02]  /*6bc0*/  PRMT R11, R14, 0x7632, R11 ;  /* 0x000076320e0b7816 */ /* 0x008fe4000000000b */
[----:B------:R-:W-:Y:S02]  /*6bd0*/  LEA.HI.X.SX32 R9, R9, R25, 0x1, P6 ;  /* 0x0000001909097211 */ /* 0x000fe400030f0eff */
[----:B------:R-:W-:Y:S01]  /*6be0*/  LEA R10, P6, R0, R41, 0x1 ;  /* 0x00000029000a7211 */ /* 0x000fe200078c08ff */
[----:B------:R1:W-:Y:S01]  /*6bf0*/  @P5 STG.E.U16 desc[UR20][R16.64], R11 ;  /* 0x0000000b10005986 */ /* 0x0003e2000c101514 */
[----:B------:R-:W-:Y:S01]  /*6c00*/  ISETP.LT.AND P3, PT, R158, UR15, !P0 ;  /* 0x0000000f9e007c0c */ /* 0x000fe2000c761270 */
[----:B0-----:R-:W-:Y:S01]  /*6c10*/  IMAD R3, R43, 0x2, R0 ;  /* 0x000000022b037824 */ /* 0x001fe200078e0200 */
[----:B------:R-:W-:Y:S01]  /*6c20*/  ISETP.LT.AND P5, PT, R157, UR15, !P0 ;  /* 0x0000000f9d007c0c */ /* 0x000fe2000c7a1270 */
[----:B------:R-:W-:Y:S01]  /*6c30*/  @P2 STG.E.U16 desc[UR20][R8.64], R15 ;  /* 0x0000000f08002986 */ /* 0x000fe2000c101514 */
[----:B------:R-:W-:-:S02]  /*6c40*/  ISETP.LT.AND P2, PT, R156, UR15, !P0 ;  /* 0x0000000f9c007c0c */ /* 0x000fc4000c741270 */
[----:B-1----:R-:W-:Y:S01]  /*6c50*/  LEA.HI.X.SX32 R11, R0, R25, 0x1, P6 ;  /* 0x00000019000b7211 */ /* 0x002fe200030f0eff */
[----:B------:R-:W-:Y:S01]  /*6c60*/  IMAD R0, R43, 0x2, R3 ;  /* 0x000000022b007824 */ /* 0x000fe200078e0203 */
[----:B------:R-:W-:-:S03]  /*6c70*/  LEA R2, P6, R3, R41, 0x1 ;  /* 0x0000002903027211 */ /* 0x000fc600078c08ff */
[----:B------:R-:W-:Y:S01]  /*6c80*/  IMAD R14, R43, 0x2, R0 ;  /* 0x000000022b0e7824 */ /* 0x000fe200078e0200 */
[----:B------:R-:W-:Y:S01]  /*6c90*/  LEA.HI.X.SX32 R3, R3, R25, 0x1, P6 ;  /* 0x0000001903037211 */ /* 0x000fe200030f0eff */
[----:B------:R0:W-:Y:S01]  /*6ca0*/  @P1 STG.E.U16 desc[UR20][R10.64], R13 ;  /* 0x0000000d0a001986 */ /* 0x0001e2000c101514 */
[----:B------:R-:W-:Y:S02]  /*6cb0*/  LEA R12, P6, R0, R41, 0x1 ;  /* 0x00000029000c7211 */ /* 0x000fe400078c08ff */
[----:B------:R-:W-:Y:S01]  /*6cc0*/  ISETP.LT.AND P1, PT, R155, UR15, !P0 ;  /* 0x0000000f9b007c0c */ /* 0x000fe2000c721270 */
[----:B------:R1:W-:Y:S01]  /*6cd0*/  @P4 STG.E.U16 desc[UR20][R2.64], R4 ;  /* 0x0000000402004986 */ /* 0x0003e2000c101514 */
[----:B------:R-:W-:Y:S02]  /*6ce0*/  ISETP.LT.AND P4, PT, R154, UR15, !P0 ;  /* 0x0000000f9a007c0c */ /* 0x000fe4000c781270 */
[----:B0-----:R-:W-:Y:S01]  /*6cf0*/  LEA.HI.X.SX32 R13, R0, R25, 0x1, P6 ;  /* 0x00000019000d7211 */ /* 0x001fe200030f0eff */
[----:B------:R-:W-:Y:S01]  /*6d00*/  IMAD R0, R43, 0x2, R14 ;  /* 0x000000022b007824 */ /* 0x000fe200078e020e */
[----:B------:R-:W-:-:S02]  /*6d10*/  LEA R8, P6, R14, R41, 0x1 ;  /* 0x000000290e087211 */ /* 0x000fc400078c08ff */
[----:B-1----:R-:W-:Y:S02]  /*6d20*/  PRMT R3, R4, 0x7632, R3 ;  /* 0x0000763204037816 */ /* 0x002fe40000000003 */
[----:B------:R-:W-:Y:S01]  /*6d30*/  LEA.HI.X.SX32 R9, R14, R25, 0x1, P6 ;  /* 0x000000190e097211 */ /* 0x000fe200030f0eff */
[----:B------:R-:W-:Y:S01]  /*6d40*/  IMAD R14, R43, 0x2, R0 ;  /* 0x000000022b0e7824 */ /* 0x000fe200078e0200 */
[C---:B------:R-:W-:Y:S01]  /*6d50*/  LEA R10, P6, R0.reuse, R41, 0x1 ;  /* 0x00000029000a7211 */ /* 0x040fe200078c08ff */
[----:B------:R0:W-:Y:S01]  /*6d60*/  @P3 STG.E.U16 desc[UR20][R12.64], R3 ;  /* 0x000000030c003986 */ /* 0x0001e2000c101514 */
[----:B------:R-:W-:Y:S02]  /*6d70*/  ISETP.LT.AND P3, PT, R153, UR15, !P0 ;  /* 0x0000000f99007c0c */ /* 0x000fe4000c761270 */
[----:B------:R-:W-:Y:S01]  /*6d80*/  LEA.HI.X.SX32 R11, R0, R25, 0x1, P6 ;  /* 0x00000019000b7211 */ /* 0x000fe200030f0eff */
[----:B------:R1:W-:Y:S01]  /*6d90*/  @P5 STG.E.U16 desc[UR20][R8.64], R5 ;  /* 0x0000000508005986 */ /* 0x0003e2000c101514 */
[----:B------:R-:W-:Y:S01]  /*6da0*/  LEA R2, P5, R14, R41, 0x1 ;  /* 0x000000290e027211 */ /* 0x000fe200078a08ff */
[----:B------:R-:W-:Y:S01]  /*6db0*/  IMAD R0, R43, 0x2, R14 ;  /* 0x000000022b007824 */ /* 0x000fe200078e020e */
[----:B------:R-:W-:-:S02]  /*6dc0*/  ISETP.LT.AND P6, PT, R152, UR15, !P0 ;  /* 0x0000000f98007c0c */ /* 0x000fc4000c7c1270 */
[----:B0-----:R-:W-:Y:S02]  /*6dd0*/  LEA.HI.X.SX32 R3, R14, R25, 0x1, P5 ;  /* 0x000000190e037211 */ /* 0x001fe400028f0eff */
[C---:B------:R-:W-:Y:S02]  /*6de0*/  LEA R12, P5, R0.reuse, R41, 0x1 ;  /* 0x00000029000c7211 */ /* 0x040fe400078a08ff */
[----:B-1----:R-:W-:Y:S01]  /*6df0*/  PRMT R9, R5, 0x7632, R9 ;  /* 0x0000763205097816 */ /* 0x002fe20000000009 */
[----:B------:R-:W-:Y:S01]  /*6e00*/  IMAD R5, R43, 0x2, R0 ;  /* 0x000000022b057824 */ /* 0x000fe200078e0200 */
[----:B------:R-:W-:-:S03]  /*6e10*/  LEA.HI.X.SX32 R13, R0, R25, 0x1, P5 ;  /* 0x00000019000d7211 */ /* 0x000fc600028f0eff */
[----:B------:R0:W-:Y:S01]  /*6e20*/  @P2 STG.E.U16 desc[UR20][R10.64], R9 ;  /* 0x000000090a002986 */ /* 0x0001e2000c101514 */
[----:B------:R-:W-:Y:S01]  /*6e30*/  IMAD R0, R43, 0x2, R5 ;  /* 0x000000022b007824 */ /* 0x000fe200078e0205 */
[----:B------:R-:W-:Y:S02]  /*6e40*/  LEA R4, P5, R5, R41, 0x1 ;  /* 0x0000002905047211 */ /* 0x000fe400078a08ff */
[----:B------:R1:W-:Y:S01]  /*6e50*/  @P1 STG.E.U16 desc[UR20][R2.64], R6 ;  /* 0x0000000602001986 */ /* 0x0003e2000c101514 */
[----:B------:R-:W-:Y:S02]  /*6e60*/  ISETP.LT.AND P2, PT, R151, UR15, !P0 ;  /* 0x0000000f97007c0c */ /* 0x000fe4000c741270 */
[----:B------:R-:W-:Y:S02]  /*6e70*/  LEA.HI.X.SX32 R5, R5, R25, 0x1, P5 ;  /* 0x0000001905057211 */ /* 0x000fe400028f0eff */
[----:B------:R-:W-:Y:S02]  /*6e80*/  ISETP.LT.AND P1, PT, R150, UR15, !P0 ;  /* 0x0000000f96007c0c */ /* 0x000fe4000c721270 */
[----:B------:R-:W-:-:S02]  /*6e90*/  ISETP.LT.AND P5, PT, R149, UR15, !P0 ;  /* 0x0000000f95007c0c */ /* 0x000fc4000c7a1270 */
[----:B0-----:R-:W-:Y:S01]  /*6ea0*/  PRMT R11, R6, 0x7632, R11 ;  /* 0x00007632060b7816 */ /* 0x001fe2000000000b */
[----:B-1----:R-:W-:Y:S01]  /*6eb0*/  IMAD R3, R43, 0x2, R0 ;  /* 0x000000022b037824 */ /* 0x002fe200078e0200 */
[----:B------:R-:W-:-:S03]  /*6ec0*/  PRMT R6, R7, 0x7632, R6 ;  /* 0x0000763207067816 */ /* 0x000fc60000000006 */
[----:B------:R0:W-:Y:S01]  /*6ed0*/  @P4 STG.E.U16 desc[UR20][R12.64], R11 ;  /* 0x0000000b0c004986 */ /* 0x0001e2000c101514 */
[----:B------:R-:W-:-:S03]  /*6ee0*/  LEA R8, P4, R0, R41, 0x1 ;  /* 0x0000002900087211 */ /* 0x000fc600078808ff */
[----:B------:R2:W-:Y:S01]  /*6ef0*/  @P3 STG.E.U16 desc[UR20][R4.64], R7 ;  /* 0x0000000704003986 */ /* 0x0005e2000c101514 */
[----:B------:R-:W-:Y:S01]  /*6f00*/  LEA.HI.X.SX32 R9, R0, R25, 0x1, P4 ;  /* 0x0000001900097211 */ /* 0x000fe200020f0eff */
[----:B------:R-:W-:Y:S01]  /*6f10*/  IMAD R0, R43, 0x2, R3 ;  /* 0x000000022b007824 */ /* 0x000fe200078e0203 */
[-C--:B------:R-:W-:Y:S02]  /*6f20*/  LEA R2, P3, R3, R41.reuse, 0x1 ;  /* 0x0000002903027211 */ /* 0x080fe400078608ff */
[----:B------:R-:W-:Y:S01]  /*6f30*/  ISETP.LT.AND P4, PT, R147, UR15, !P0 ;  /* 0x0000000f93007c0c */ /* 0x000fe2000c781270 */
[----:B------:R1:W-:Y:S01]  /*6f40*/  @P6 STG.E.U16 desc[UR20][R8.64], R6 ;  /* 0x0000000608006986 */ /* 0x0003e2000c101514 */
[C---:B------:R-:W-:Y:S01]  /*6f50*/  LEA R10, P6, R0.reuse, R41, 0x1 ;  /* 0x00000029000a7211 */ /* 0x040fe200078c08ff */
[----:B0-----:R-:W-:Y:S01]  /*6f60*/  IMAD R12, R43, 0x2, R0 ;  /* 0x000000022b0c7824 */ /* 0x001fe200078e0200 */
[-C--:B------:R-:W-:Y:S02]  /*6f70*/  LEA.HI.X.SX32 R3, R3, R25.reuse, 0x1, P3 ;  /* 0x0000001903037211 */ /* 0x080fe400018f0eff */
[----:B------:R-:W-:Y:S01]  /*6f80*/  LEA.HI.X.SX32 R11, R0, R25, 0x1, P6 ;  /* 0x00000019000b7211 */ /* 0x000fe200030f0eff */
[C---:B------:R-:W-:Y:S01]  /*6f90*/  IMAD R0, R43.reuse, 0x2, R12 ;  /* 0x000000022b007824 */ /* 0x040fe200078e020c */
[----:B--2---:R-:W-:Y:S01]  /*6fa0*/  PRMT R5, R96, 0x7632, R5 ;  /* 0x0000763260057816 */ /* 0x004fe20000000005 */
[----:B------:R-:W-:Y:S01]  /*6fb0*/  @P2 STG.E.U16 desc[UR20][R2.64], R96 ;  /* 0x0000006002002986 */ /* 0x000fe2000c101514 */
[----:B------:R-:W-:Y:S01]  /*6fc0*/  ISETP.LT.AND P3, PT, R146, UR15, !P0 ;  /* 0x0000000f92007c0c */ /* 0x000fe2000c761270 */
[----:B------:R-:W-:-:S02]  /*6fd0*/  IMAD R13, R43, 0x2, R0 ;  /* 0x000000022b0d7824 */ /* 0x000fc400078e0200 */
[----:B------:R0:W-:Y:S01]  /*6fe0*/  @P1 STG.E.U16 desc[UR20][R10.64], R5 ;  /* 0x000000050a001986 */ /* 0x0001e2000c101514 */
[-C--:B------:R-:W-:Y:S01]  /*6ff0*/  LEA R4, P1, R12, R41.reuse, 0x1 ;  /* 0x000000290c047211 */ /* 0x080fe200078208ff */
[----:B------:R-:W-:Y:S01]  /*7000*/  IMAD R14, R43, 0x2, R13 ;  /* 0x000000022b0e7824 */ /* 0x000fe200078e020d */
[CC--:B-1----:R-:W-:Y:S02]  /*7010*/  LEA R6, P2, R0.reuse, R41.reuse, 0x1 ;  /* 0x0000002900067211 */ /* 0x0c2fe400078408ff */
[----:B------:R-:W-:Y:S01]  /*7020*/  LEA R8, P6, R13, R41, 0x1 ;  /* 0x000000290d087211 */ /* 0x000fe200078c08ff */
[----:B------:R-:W-:Y:S01]  /*7030*/  IMAD R15, R43, 0x2, R14 ;  /* 0x000000022b0f7824 */ /* 0x000fe200078e020e */
[-C--:B------:R-:W-:Y:S02]  /*7040*/  LEA.HI.X.SX32 R7, R0, R25.reuse, 0x1, P2 ;  /* 0x0000001900077211 */ /* 0x080fe400010f0eff */
[----:B------:R-:W-:Y:S01]  /*7050*/  LEA.HI.X.SX32 R9, R13, R25, 0x1, P6 ;  /* 0x000000190d097211 */ /* 0x000fe200030f0eff */
[----:B------:R-:W-:Y:S01]  /*7060*/  IMAD R0, R43, 0x2, R15 ;  /* 0x000000022b007824 */ /* 0x000fe200078e020f */
[----:B------:R-:W-:-:S02]  /*7070*/  ISETP.LT.AND P2, PT, R145, UR15, !P0 ;  /* 0x0000000f91007c0c */ /* 0x000fc4000c741270 */
[----:B0-----:R-:W-:Y:S02]  /*7080*/  LEA.HI.X.SX32 R5, R12, R25, 0x1, P1 ;  /* 0x000000190c057211 */ /* 0x001fe400008f0eff */
[CC--:B------:R-:W-:Y:S02]  /*7090*/  LEA R2, P1, R14.reuse, R41.reuse, 0x1 ;  /* 0x000000290e027211 */ /* 0x0c0fe400078208ff */
[C---:B------:R-:W-:Y:S01]  /*70a0*/  LEA R12, P6, R15.reuse, R41, 0x1 ;  /* 0x000000290f0c7211 */ /* 0x040fe200078c08ff */
[----:B------:R0:W-:Y:S01]  /*70b0*/  @P5 STG.E.U16 desc[UR20][R4.64], R97 ;  /* 0x0000006104005986 */ /* 0x0001e2000c101514 */
[-C--:B------:R-:W-:Y:S02]  /*70c0*/  LEA.HI.X.SX32 R3, R14, R25.reuse, 0x1, P1 ;  /* 0x000000190e037211 */ /* 0x080fe400008f0eff */
[----:B------:R-:W-:Y:S02]  /*70d0*/  ISETP.LT.AND P1, PT, R144, UR15, !P0 ;  /* 0x0000000f90007c0c */ /* 0x000fe4000c721270 */
[----:B------:R-:W-:-:S02]  /*70e0*/  LEA.HI.X.SX32 R13, R15, R25, 0x1, P6 ;  /* 0x000000190f0d7211 */ /* 0x000fc400030f0eff */
[----:B------:R-:W-:Y:S02]  /*70f0*/  ISETP.LT.AND P0, PT, R148, UR15, !P0 ;  /* 0x0000000f94007c0c */ /* 0x000fe4000c701270 */
[C---:B------:R-:W-:Y:S02]  /*7100*/  LEA R10, P6, R0.reuse, R41, 0x1 ;  /* 0x00000029000a7211 */ /* 0x040fe400078c08ff */
[----:B------:R-:W-:Y:S02]  /*7110*/  PRMT R14, R97, 0x7632, R14 ;  /* 0x00007632610e7816 */ /* 0x000fe4000000000e */
[----:B------:R-:W-:Y:S02]  /*7120*/  LEA.HI.X.SX32 R11, R0, R25, 0x1, P6 ;  /* 0x00000019000b7211 */ /* 0x000fe400030f0eff */
[----:B------:R-:W-:Y:S01]  /*7130*/  PRMT R0, R98, 0x7632, R0 ;  /* 0x0000763262007816 */ /* 0x000fe20000000000 */
[----:B------:R1:W-:Y:S01]  /*7140*/  @P4 STG.E.U16 desc[UR20][R6.64], R14 ;  /* 0x0000000e06004986 */ /* 0x0003e2000c101514 */
[----:B0-----:R-:W-:-:S03]  /*7150*/  PRMT R5, R99, 0x7632, R5 ;  /* 0x0000763263057816 */ /* 0x001fc60000000005 */
[----:B------:R1:W-:Y:S04]  /*7160*/  @P3 STG.E.U16 desc[UR20][R8.64], R98 ;  /* 0x0000006208003986 */ /* 0x0003e8000c101514 */
[----:B------:R1:W-:Y:S04]  /*7170*/  @P2 STG.E.U16 desc[UR20][R2.64], R0 ;  /* 0x0000000002002986 */ /* 0x0003e8000c101514 */
[----:B------:R1:W-:Y:S04]  /*7180*/  @P1 STG.E.U16 desc[UR20][R12.64], R99 ;  /* 0x000000630c001986 */ /* 0x0003e8000c101514 */
[----:B------:R1:W-:Y:S01]  /*7190*/  @P0 STG.E.U16 desc[UR20][R10.64], R5 ;  /* 0x000000050a000986 */ /* 0x0003e2000c101514 */
[----:B------:R-:W-:Y:S06]  /*71a0*/  BAR.SYNC.DEFER_BLOCKING 0x0 ;  /* 0x0000000000007b1d */ /* 0x000fec0000010000 */
[----:B------:R-:W-:Y:S05]  /*71b0*/  BRA.U UP0, `(.L_x_13) ;  /* 0x0000000100a07547 */ /* 0x000fea000b800000 */
[----:B------:R-:W0:Y:S01]  /*71c0*/  S2UR UR5, SR_CgaCtaId ;  /* 0x00000000000579c3 */ /* 0x000e220000008800 */
[----:B------:R-:W-:Y:S01]  /*71d0*/  NOP ;  /* 0x0000000000007918 */ /* 0x000fe20000000000 */
[----:B------:R-:W-:Y:S01]  /*71e0*/  UMOV UR4, 0x50 ;  /* 0x0000005000047882 */ /* 0x000fe20000000000 */
[----:B-1----:R-:W-:Y:S02]  /*71f0*/  IMAD.U32 R0, RZ, RZ, UR8 ;  /* 0x00000008ff007e24 */ /* 0x002fe4000f8e00ff */
[----:B------:R-:W-:Y:S02]  /*7200*/  IMAD.MOV.U32 R3, RZ, RZ, 0x3 ;  /* 0x00000003ff037424 */ /* 0x000fe400078e00ff */
[----:B------:R-:W-:Y:S01]  /*7210*/  IMAD.MOV.U32 R7, RZ, RZ, 0x1 ;  /* 0x00000001ff077424 */ /* 0x000fe200078e00ff */
[----:B------:R-:W-:-:S04]  /*7220*/  LOP3.LUT R0, R0, 0xffff, RZ, 0xc0, !PT ;  /* 0x0000ffff00007812 */ /* 0x000fc800078ec0ff */
[----:B------:R-:W-:-:S05]  /*7230*/  SHF.R.U32.HI R0, RZ, 0x5, R0 ;  /* 0x00000005ff007819 */ /* 0x000fca0000011600 */
[----:B------:R-:W-:Y:S01]  /*7240*/  VIADD R2, R0, 0x10 ;  /* 0x0000001000027836 */ /* 0x000fe20000000000 */
[----:B------:R-:W-:Y:S01]  /*7250*/  SHF.L.U32 R0, R3, R0, RZ ;  /* 0x0000000003007219 */ /* 0x000fe200000006ff */
[----:B0-----:R-:W-:-:S03]  /*7260*/  ULEA UR6, UR5, UR4, 0x18 ;  /* 0x0000000405067291 */ /* 0x001fc6000f8ec0ff */
[----:B------:R-:W-:-:S04]  /*7270*/  SHF.L.U32 R3, R7, R2, RZ ;  /* 0x0000000207037219 */ /* 0x000fc800000006ff */
[----:B------:R-:W-:Y:S02]  /*7280*/  LOP3.LUT R0, R3, R0, RZ, 0xfc, !PT ;  /* 0x0000000003007212 */ /* 0x000fe400078efcff */
[----:B------:R-:W0:Y:S02]  /*7290*/  LDS R5, [UR6] ;  /* 0x00000006ff057984 */ /* 0x000e240008000800 */
[C---:B------:R-:W-:Y:S02]  /*72a0*/  LOP3.LUT R2, R0.reuse, 0xffff, RZ, 0xc0, !PT ;  /* 0x0000ffff00027812 */ /* 0x040fe400078ec0ff */
[----:B0-----:R-:W-:-:S04]  /*72b0*/  LOP3.LUT R3, R0, 0xffff, R5, 0x80, !PT ;  /* 0x0000ffff00037812 */ /* 0x001fc800078e8005 */
[----:B------:R-:W-:-:S13]  /*72c0*/  ISETP.NE.AND P0, PT, R3, R2, PT ;  /* 0x000000020300720c */ /* 0x000fda0003f05270 */
[----:B------:R-:W-:Y:S05]  /*72d0*/  @P0 BRA `(.L_x_14) ;  /* 0x0000000000500947 */ /* 0x000fea0003800000 */
[----:B------:R-:W-:Y:S02]  /*72e0*/  SHF.R.U32.HI R5, RZ, 0x10, R5 ;  /* 0x00000010ff057819 */ /* 0x000fe40000011605 */
[----:B------:R-:W-:-:S04]  /*72f0*/  SHF.R.U32.HI R2, RZ, 0x10, R0 ;  /* 0x00000010ff027819 */ /* 0x000fc80000011600 */
[----:B------:R-:W-:-:S04]  /*7300*/  LOP3.LUT R5, R5, R2, RZ, 0xc0, !PT ;  /* 0x0000000205057212 */ /* 0x000fc800078ec0ff */
[----:B------:R-:W-:-:S13]  /*7310*/  ISETP.NE.AND P0, PT, R5, R2, PT ;  /* 0x000000020500720c */ /* 0x000fda0003f05270 */
[----:B------:R-:W-:Y:S05]  /*7320*/  @P0 BRA `(.L_x_15) ;  /* 0x0000000000300947 */ /* 0x000fea0003800000 */
[----:B------:R-:W-:Y:S01]  /*7330*/  R2UR UR4, R0 ;  /* 0x00000000000472ca */ /* 0x000fe200000e0000 */
[----:B------:R-:W-:Y:S01]  /*7340*/  VOTEU.ANY UR5, UPT, PT ;  /* 0x0000000000057886 */ /* 0x000fe200038e0100 */
[----:B------:R-:W0:Y:S01]  /*7350*/  S2R R0, SR_LANEID ;  /* 0x0000000000007919 */ /* 0x000e220000000000 */
[----:B------:R-:W-:-:S10]  /*7360*/  UFLO.U32 UR5, UR5 ;  /* 0x00000005000572bd */ /* 0x000fd400080e0000 */
[----:B------:R-:W-:-:S06]  /*7370*/  ULOP3.LUT UR4, URZ, UR4, URZ, 0x33, !UPT ;  /* 0x00000004ff047292 */ /* 0x000fcc000f8e33ff */
[----:B------:R-:W-:-:S04]  /*7380*/  IMAD.U32 R2, RZ, RZ, UR4 ;  /* 0x00000004ff027e24 */ /* 0x000fc8000f8e00ff */
[----:B------:R-:W1:Y:S02]  /*7390*/  REDUX UR7, R2 ;  /* 0x00000000020773c4 */ /* 0x000e640000000000 */
[----:B------:R2:W-:Y:S01]  /*73a0*/  UTCATOMSWS.AND URZ, UR4 ;  /* 0x0000000400ff79e3 */ /* 0x0005e20008000000 */
[----:B0-----:R-:W-:Y:S01]  /*73b0*/  ISETP.EQ.U32.AND P0, PT, R0, UR5, PT ;  /* 0x0000000500007c0c */ /* 0x001fe2000bf02070 */
[----:B-1----:R-:W-:-:S12]  /*73c0*/  IMAD.U32 R0, RZ, RZ, UR7 ;  /* 0x00000007ff007e24 */ /* 0x002fd8000f8e00ff */
[----:B------:R2:W-:Y:S01]  /*73d0*/  @P0 ATOMS.AND RZ, [UR6], R0 ;  /* 0x00000000ffff098c */ /* 0x0005e2000a800006 */
[----:B------:R-:W-:Y:S05]  /*73e0*/  BRA `(.L_x_13) ;  /* 0x0000000000147947 */ /* 0x000fea0003800000 */
.L_x_15:
[----:B------:R-:W-:-:S07]  /*73f0*/  MOV R2, 0x7410 ;  /* 0x0000741000027802 */ /* 0x000fce0000000f00 */
[----:B------:R-:W-:Y:S05]  /*7400*/  CALL.REL.NOINC `($__internal_0_$__cuda_sm10x_tcgen05_guardrail_trap_col_being_dealloced_not_returned_by_alloc) ;  /* 0x00000000002c7944 */ /* 0x000fea0003c00000 */
[----:B------:R-:W-:Y:S05]  /*7410*/  BRA `(.L_x_13) ;  /* 0x0000000000087947 */ /* 0x000fea0003800000 */
.L_x_14:
[----:B------:R-:W-:-:S07]  /*7420*/  MOV R2, 0x7440 ;  /* 0x0000744000027802 */ /* 0x000fce0000000f00 */
[----:B------:R-:W-:Y:S05]  /*7430*/  CALL.REL.NOINC `($__internal_2_$__cuda_sm10x_tcgen05_guardrail_trap_unallocated_columns_being_dealloced) ;  /* 0x0000000000387944 */ /* 0x000fea0003c00000 */
.L_x_13:
[----:B------:R-:W-:Y:S01]  /*7440*/  NOP ;  /* 0x0000000000007918 */ /* 0x000fe20000000000 */
[----:B--2---:R-:W-:Y:S05]  /*7450*/  EXIT ;  /* 0x000000000000794d */ /* 0x004fea0003800000 */
.L_x_8:
[----:B------:R-:W0:Y:S02]  /*7460*/  SYNCS.PHASECHK.TRANS64.TRYWAIT P2, [UR11], R136 ;  /* 0x00000088ff0075a7 */ /* 0x000e24000804110b */
[----:B0-----:R-:W-:Y:S05]  /*7470*/  @!P2 BRA `(.L_x_8) ;  /* 0xfffffffc00f8a947 */ /* 0x001fea000383ffff */
[----:B------:R-:W-:Y:S05]  /*7480*/  BRA `(.L_x_16) ;  /* 0xffffffd800907947 */ /* 0x000fea000383ffff */
.L_x_12:
[----:B------:R-:W1:Y:S02]  /*7490*/  SYNCS.PHASECHK.TRANS64.TRYWAIT P0, [UR11], R2 ;  /* 0x00000002ff0075a7 */ /* 0x000e64000800110b */
[----:B-1----:R-:W-:Y:S05]  /*74a0*/  @!P0 BRA `(.L_x_12) ;  /* 0xfffffffc00f88947 */ /* 0x002fea000383ffff */
[----:B------:R-:W-:Y:S05]  /*74b0*/  BRA `(.L_x_11) ;  /* 0xffffffec00ac7947 */ /* 0x000fea000383ffff */
        .weak           $__internal_0_$__cuda_sm10x_tcgen05_guardrail_trap_col_being_dealloced_not_returned_by_alloc
        .type           $__internal_0_$__cuda_sm10x_tcgen05_guardrail_trap_col_being_dealloced_not_returned_by_alloc,@function
        .size           $__internal_0_$__cuda_sm10x_tcgen05_guardrail_trap_col_being_dealloced_not_returned_by_alloc,($__internal_1_$__cuda_sm10x_tcgen05_guardrail_trap_phase_invalid_during_alloc - $__internal_0_$__cuda_sm10x_tcgen05_guardrail_trap_col_being_dealloced_not_returned_by_alloc)
$__internal_0_$__cuda_sm10x_tcgen05_guardrail_trap_col_being_dealloced_not_returned_by_alloc:
[----:B------:R-:W-:Y:S05]  /*74c0*/  BPT.TRAP 0x1 ;  /* 0x000000040000795c */ /* 0x000fea0000300000 */
[----:B------:R-:W-:-:S04]  /*74d0*/  IMAD.MOV.U32 R3, RZ, RZ, 0x0 ;  /* 0x00000000ff037424 */ /* 0x000fc800078e00ff */
[----:B------:R-:W-:Y:S05]  /*74e0*/  RET.REL.NODEC R2 `(matmul_kernel) ;  /* 0xffffff8802c47950 */ /* 0x000fea0003c3ffff */
        .weak           $__internal_1_$__cuda_sm10x_tcgen05_guardrail_trap_phase_invalid_during_alloc
        .type           $__internal_1_$__cuda_sm10x_tcgen05_guardrail_trap_phase_invalid_during_alloc,@function
        .size           $__internal_1_$__cuda_sm10x_tcgen05_guardrail_trap_phase_invalid_during_alloc,($__internal_2_$__cuda_sm10x_tcgen05_guardrail_trap_unallocated_columns_being_dealloced - $__internal_1_$__cuda_sm10x_tcgen05_guardrail_trap_phase_invalid_during_alloc)
$__internal_1_$__cuda_sm10x_tcgen05_guardrail_trap_phase_invalid_during_alloc:
[----:B------:R-:W-:Y:S05]  /*74f0*/  BPT.TRAP 0x1 ;  /* 0x000000040000795c */ /* 0x000fea0000300000 */
[----:B------:R-:W-:-:S04]  /*7500*/  IMAD.MOV.U32 R3, RZ, RZ, 0x0 ;  /* 0x00000000ff037424 */ /* 0x000fc800078e00ff */
[----:B------:R-:W-:Y:S05]  /*7510*/  RET.REL.NODEC R2 `(matmul_kernel) ;  /* 0xffffff8802b87950 */ /* 0x000fea0003c3ffff */
        .weak           $__internal_2_$__cuda_sm10x_tcgen05_guardrail_trap_unallocated_columns_being_dealloced
        .type           $__internal_2_$__cuda_sm10x_tcgen05_guardrail_trap_unallocated_columns_being_dealloced,@function
        .size           $__internal_2_$__cuda_sm10x_tcgen05_guardrail_trap_unallocated_columns_being_dealloced,(.L_x_20 - $__internal_2_$__cuda_sm10x_tcgen05_guardrail_trap_unallocated_columns_being_dealloced)
$__internal_2_$__cuda_sm10x_tcgen05_guardrail_trap_unallocated_columns_being_dealloced:
[----:B------:R-:W-:Y:S05]  /*7520*/  BPT.TRAP 0x1 ;  /* 0x000000040000795c */ /* 0x000fea0000300000 */
[----:B------:R-:W-:-:S04]  /*7530*/  IMAD.MOV.U32 R3, RZ, RZ, 0x0 ;  /* 0x00000000ff037424 */ /* 0x000fc800078e00ff */
[----:B------:R-:W-:Y:S05]  /*7540*/  RET.REL.NODEC R2 `(matmul_kernel) ;  /* 0xffffff8802ac7950 */ /* 0x000fea0003c3ffff */
.L_x_17:
[----:B------:R-:W-:-:S00]  /*7550*/  BRA `(.L_x_17) ;  /* 0xfffffffc00fc7947 */ /* 0x000fc0000383ffff */
[----:B------:R-:W-:-:S00]  /*7560*/  NOP ;  /* 0x0000000000007918 */ /* 0x000fc00000000000 */
        /* <DEDUP_REMOVED lines=9> */
.L_x_20:


//--------------------- .nv.shared.matmul_kernel  --------------------------
	.section	.nv.shared.matmul_kernel,"aw",@nobits
	.sectionflags	@""
	.align	16
	.zero		1024


//--------------------- .nv.shared.reserved.0     --------------------------
	.section	.nv.shared.reserved.0,"aw",@nobits
	.align	8
	.weak		__nv_reservedSMEM_offset_0_alias
	.size		__nv_reservedSMEM_offset_0_alias, 0, 64
	.other		__nv_reservedSMEM_offset_0_alias,@"STO_CUDA_RESERVED_SHARED STV_DEFAULT"
__nv_reservedSMEM_offset_0_alias:
	.zero		0
.nv.shared.reserved.0:
	.zero		64
	.weak		__nv_reservedSMEM_allocation_phase
	.type		__nv_reservedSMEM_allocation_phase,@object
	.size		__nv_reservedSMEM_allocation_phase,(.L_0 - __nv_reservedSMEM_allocation_phase)
__nv_reservedSMEM_allocation_phase:
	.zero		1
.L_0:
	.zero		7
	.weak		__nv_reservedSMEM_devtool_atexit_pc
	.type		__nv_reservedSMEM_devtool_atexit_pc,@object
	.size		__nv_reservedSMEM_devtool_atexit_pc,(__nv_reservedSMEM_allocation_mask - __nv_reservedSMEM_devtool_atexit_pc)
__nv_reservedSMEM_devtool_atexit_pc:
	.zero		8
	.weak		__nv_reservedSMEM_allocation_mask
	.type		__nv_reservedSMEM_allocation_mask,@object
	.size		__nv_reservedSMEM_allocation_mask,(.L_2 - __nv_reservedSMEM_allocation_mask)
__nv_reservedSMEM_allocation_mask:
	.zero		4
.L_2:


//--------------------- .nv.constant0.matmul_kernel --------------------------
	.section	.nv.constant0.matmul_kernel,"a",@progbits
	.sectionflags	@""
	.align	4
.nv.constant0.matmul_kernel:
	.zero		976


//--------------------- SYMBOLS --------------------------

	.type		.nv.reservedSmem.offset0,@object
	.size		.nv.reservedSmem.offset0,0x4
	.type		.nv.reservedSmem.cap,@object
	.size		.nv.reservedSmem.cap,0x4
